//
// Generated by NVIDIA NVVM Compiler
//
// Compiler Build ID: CL-36424714
// Cuda compilation tools, release 13.0, V13.0.88
// Based on NVVM 20.0.0
//

.version 9.0
.target sm_100
.address_size 64

	// .globl	_Z19matMulKernelDynamicILi8EEvPKfS1_Pfiii
// _ZZ19matMulKernelDynamicILi8EEvPKfS1_PfiiiE3s_A has been demoted
// _ZZ19matMulKernelDynamicILi8EEvPKfS1_PfiiiE3s_B has been demoted
// _ZZ19matMulKernelDynamicILi16EEvPKfS1_PfiiiE3s_A has been demoted
// _ZZ19matMulKernelDynamicILi16EEvPKfS1_PfiiiE3s_B has been demoted
// _ZZ19matMulKernelDynamicILi32EEvPKfS1_PfiiiE3s_A has been demoted
// _ZZ19matMulKernelDynamicILi32EEvPKfS1_PfiiiE3s_B has been demoted

.visible .entry _Z19matMulKernelDynamicILi8EEvPKfS1_Pfiii(
	.param .u64 .ptr .align 1 _Z19matMulKernelDynamicILi8EEvPKfS1_Pfiii_param_0,
	.param .u64 .ptr .align 1 _Z19matMulKernelDynamicILi8EEvPKfS1_Pfiii_param_1,
	.param .u64 .ptr .align 1 _Z19matMulKernelDynamicILi8EEvPKfS1_Pfiii_param_2,
	.param .u32 _Z19matMulKernelDynamicILi8EEvPKfS1_Pfiii_param_3,
	.param .u32 _Z19matMulKernelDynamicILi8EEvPKfS1_Pfiii_param_4,
	.param .u32 _Z19matMulKernelDynamicILi8EEvPKfS1_Pfiii_param_5
)
{
	.reg .pred 	%p<26>;
	.reg .b32 	%r<65>;
	.reg .b32 	%f<109>;
	.reg .b64 	%rd<21>;
	// demoted variable
	.shared .align 4 .b8 _ZZ19matMulKernelDynamicILi8EEvPKfS1_PfiiiE3s_A[256];
	// demoted variable
	.shared .align 4 .b8 _ZZ19matMulKernelDynamicILi8EEvPKfS1_PfiiiE3s_B[256];
	ld.param.u64 	%rd4, [_Z19matMulKernelDynamicILi8EEvPKfS1_Pfiii_param_0];
	ld.param.u64 	%rd5, [_Z19matMulKernelDynamicILi8EEvPKfS1_Pfiii_param_1];
	ld.param.u64 	%rd3, [_Z19matMulKernelDynamicILi8EEvPKfS1_Pfiii_param_2];
	ld.param.u32 	%r33, [_Z19matMulKernelDynamicILi8EEvPKfS1_Pfiii_param_3];
	ld.param.u32 	%r34, [_Z19matMulKernelDynamicILi8EEvPKfS1_Pfiii_param_4];
	ld.param.u32 	%r35, [_Z19matMulKernelDynamicILi8EEvPKfS1_Pfiii_param_5];
	cvta.to.global.u64 	%rd1, %rd5;
	cvta.to.global.u64 	%rd2, %rd4;
	mov.u32 	%r36, %ctaid.y;
	shl.b32 	%r37, %r36, 3;
	mov.u32 	%r1, %tid.y;
	add.s32 	%r2, %r37, %r1;
	mov.u32 	%r38, %ctaid.x;
	shl.b32 	%r3, %r38, 3;
	mov.u32 	%r4, %tid.x;
	add.s32 	%r5, %r3, %r4;
	setp.lt.s32 	%p1, %r35, 1;
	mov.f32 	%f108, 0f00000000;
	@%p1 bra 	$L__BB0_19;
	add.s32 	%r6, %r35, 7;
	shl.b32 	%r40, %r1, 5;
	mov.u32 	%r41, _ZZ19matMulKernelDynamicILi8EEvPKfS1_PfiiiE3s_A;
	add.s32 	%r7, %r41, %r40;
	shl.b32 	%r42, %r4, 2;
	add.s32 	%r8, %r7, %r42;
	mul.lo.s32 	%r9, %r35, %r2;
	mov.u32 	%r43, _ZZ19matMulKernelDynamicILi8EEvPKfS1_PfiiiE3s_B;
	add.s32 	%r11, %r43, %r42;
	add.s32 	%r10, %r11, %r40;
	setp.lt.u32 	%p2, %r35, 9;
	mov.f32 	%f108, 0f00000000;
	mov.b32 	%r64, 0;
	@%p2 bra 	$L__BB0_13;
	shr.u32 	%r44, %r6, 3;
	and.b32  	%r45, %r44, 268435454;
	neg.s32 	%r63, %r45;
	add.s32 	%r46, %r1, 8;
	mad.lo.s32 	%r47, %r34, %r46, %r4;
	add.s32 	%r61, %r47, %r3;
	shl.b32 	%r14, %r34, 4;
	mad.lo.s32 	%r48, %r1, %r34, %r4;
	add.s32 	%r60, %r48, %r3;
	add.s32 	%r49, %r4, %r9;
	add.s32 	%r59, %r49, 8;
	mov.f32 	%f108, 0f00000000;
	mov.u32 	%r58, %r4;
	mov.u32 	%r62, %r1;
$L__BB0_3:
	setp.ge.s32 	%p3, %r2, %r33;
	setp.ge.u32 	%p4, %r58, %r35;
	mov.f32 	%f100, 0f00000000;
	or.pred  	%p5, %p3, %p4;
	@%p5 bra 	$L__BB0_5;
	add.s32 	%r50, %r59, -8;
	mul.wide.u32 	%rd6, %r50, 4;
	add.s64 	%rd7, %rd2, %rd6;
	ld.global.f32 	%f100, [%rd7];
$L__BB0_5:
	setp.ge.s32 	%p6, %r5, %r34;
	st.shared.f32 	[%r8], %f100;
	setp.ge.u32 	%p7, %r62, %r34;
	mov.f32 	%f101, 0f00000000;
	or.pred  	%p8, %p6, %p7;
	@%p8 bra 	$L__BB0_7;
	mul.wide.u32 	%rd8, %r60, 4;
	add.s64 	%rd9, %rd1, %rd8;
	ld.global.f32 	%f101, [%rd9];
$L__BB0_7:
	st.shared.f32 	[%r10], %f101;
	bar.sync 	0;
	ld.shared.f32 	%f27, [%r7];
	ld.shared.f32 	%f28, [%r11];
	fma.rn.f32 	%f29, %f27, %f28, %f108;
	ld.shared.f32 	%f30, [%r7+4];
	ld.shared.f32 	%f31, [%r11+32];
	fma.rn.f32 	%f32, %f30, %f31, %f29;
	ld.shared.f32 	%f33, [%r7+8];
	ld.shared.f32 	%f34, [%r11+64];
	fma.rn.f32 	%f35, %f33, %f34, %f32;
	ld.shared.f32 	%f36, [%r7+12];
	ld.shared.f32 	%f37, [%r11+96];
	fma.rn.f32 	%f38, %f36, %f37, %f35;
	ld.shared.f32 	%f39, [%r7+16];
	ld.shared.f32 	%f40, [%r11+128];
	fma.rn.f32 	%f41, %f39, %f40, %f38;
	ld.shared.f32 	%f42, [%r7+20];
	ld.shared.f32 	%f43, [%r11+160];
	fma.rn.f32 	%f44, %f42, %f43, %f41;
	ld.shared.f32 	%f45, [%r7+24];
	ld.shared.f32 	%f46, [%r11+192];
	fma.rn.f32 	%f47, %f45, %f46, %f44;
	ld.shared.f32 	%f48, [%r7+28];
	ld.shared.f32 	%f49, [%r11+224];
	fma.rn.f32 	%f6, %f48, %f49, %f47;
	bar.sync 	0;
	add.s32 	%r51, %r58, 8;
	setp.ge.u32 	%p10, %r51, %r35;
	mov.f32 	%f102, 0f00000000;
	or.pred  	%p11, %p3, %p10;
	@%p11 bra 	$L__BB0_9;
	mul.wide.u32 	%rd10, %r59, 4;
	add.s64 	%rd11, %rd2, %rd10;
	ld.global.f32 	%f102, [%rd11];
$L__BB0_9:
	st.shared.f32 	[%r8], %f102;
	add.s32 	%r52, %r62, 8;
	setp.ge.u32 	%p13, %r52, %r34;
	mov.f32 	%f103, 0f00000000;
	or.pred  	%p14, %p6, %p13;
	@%p14 bra 	$L__BB0_11;
	mul.wide.u32 	%rd12, %r61, 4;
	add.s64 	%rd13, %rd1, %rd12;
	ld.global.f32 	%f103, [%rd13];
$L__BB0_11:
	st.shared.f32 	[%r10], %f103;
	bar.sync 	0;
	ld.shared.f32 	%f51, [%r7];
	ld.shared.f32 	%f52, [%r11];
	fma.rn.f32 	%f53, %f51, %f52, %f6;
	ld.shared.f32 	%f54, [%r7+4];
	ld.shared.f32 	%f55, [%r11+32];
	fma.rn.f32 	%f56, %f54, %f55, %f53;
	ld.shared.f32 	%f57, [%r7+8];
	ld.shared.f32 	%f58, [%r11+64];
	fma.rn.f32 	%f59, %f57, %f58, %f56;
	ld.shared.f32 	%f60, [%r7+12];
	ld.shared.f32 	%f61, [%r11+96];
	fma.rn.f32 	%f62, %f60, %f61, %f59;
	ld.shared.f32 	%f63, [%r7+16];
	ld.shared.f32 	%f64, [%r11+128];
	fma.rn.f32 	%f65, %f63, %f64, %f62;
	ld.shared.f32 	%f66, [%r7+20];
	ld.shared.f32 	%f67, [%r11+160];
	fma.rn.f32 	%f68, %f66, %f67, %f65;
	ld.shared.f32 	%f69, [%r7+24];
	ld.shared.f32 	%f70, [%r11+192];
	fma.rn.f32 	%f71, %f69, %f70, %f68;
	ld.shared.f32 	%f72, [%r7+28];
	ld.shared.f32 	%f73, [%r11+224];
	fma.rn.f32 	%f108, %f72, %f73, %f71;
	bar.sync 	0;
	add.s32 	%r63, %r63, 2;
	add.s32 	%r62, %r62, 16;
	add.s32 	%r61, %r61, %r14;
	add.s32 	%r60, %r60, %r14;
	add.s32 	%r59, %r59, 16;
	add.s32 	%r58, %r58, 16;
	setp.ne.s32 	%p15, %r63, 0;
	@%p15 bra 	$L__BB0_3;
	and.b32  	%r64, %r6, 2147483632;
$L__BB0_13:
	and.b32  	%r53, %r6, 8;
	setp.eq.s32 	%p16, %r53, 0;
	@%p16 bra 	$L__BB0_19;
	setp.ge.s32 	%p17, %r2, %r33;
	add.s32 	%r54, %r64, %r4;
	setp.ge.u32 	%p18, %r54, %r35;
	mov.f32 	%f106, 0f00000000;
	or.pred  	%p19, %p17, %p18;
	@%p19 bra 	$L__BB0_16;
	add.s32 	%r55, %r54, %r9;
	mul.wide.u32 	%rd14, %r55, 4;
	add.s64 	%rd15, %rd2, %rd14;
	ld.global.f32 	%f106, [%rd15];
$L__BB0_16:
	setp.ge.s32 	%p20, %r5, %r34;
	st.shared.f32 	[%r8], %f106;
	add.s32 	%r32, %r64, %r1;
	setp.ge.u32 	%p21, %r32, %r34;
	mov.f32 	%f107, 0f00000000;
	or.pred  	%p22, %p20, %p21;
	@%p22 bra 	$L__BB0_18;
	mad.lo.s32 	%r56, %r32, %r34, %r5;
	mul.wide.u32 	%rd16, %r56, 4;
	add.s64 	%rd17, %rd1, %rd16;
	ld.global.f32 	%f107, [%rd17];
$L__BB0_18:
	st.shared.f32 	[%r10], %f107;
	bar.sync 	0;
	ld.shared.f32 	%f76, [%r7];
	ld.shared.f32 	%f77, [%r11];
	fma.rn.f32 	%f78, %f76, %f77, %f108;
	ld.shared.f32 	%f79, [%r7+4];
	ld.shared.f32 	%f80, [%r11+32];
	fma.rn.f32 	%f81, %f79, %f80, %f78;
	ld.shared.f32 	%f82, [%r7+8];
	ld.shared.f32 	%f83, [%r11+64];
	fma.rn.f32 	%f84, %f82, %f83, %f81;
	ld.shared.f32 	%f85, [%r7+12];
	ld.shared.f32 	%f86, [%r11+96];
	fma.rn.f32 	%f87, %f85, %f86, %f84;
	ld.shared.f32 	%f88, [%r7+16];
	ld.shared.f32 	%f89, [%r11+128];
	fma.rn.f32 	%f90, %f88, %f89, %f87;
	ld.shared.f32 	%f91, [%r7+20];
	ld.shared.f32 	%f92, [%r11+160];
	fma.rn.f32 	%f93, %f91, %f92, %f90;
	ld.shared.f32 	%f94, [%r7+24];
	ld.shared.f32 	%f95, [%r11+192];
	fma.rn.f32 	%f96, %f94, %f95, %f93;
	ld.shared.f32 	%f97, [%r7+28];
	ld.shared.f32 	%f98, [%r11+224];
	fma.rn.f32 	%f108, %f97, %f98, %f96;
	bar.sync 	0;
$L__BB0_19:
	setp.ge.s32 	%p23, %r2, %r33;
	setp.ge.s32 	%p24, %r5, %r34;
	or.pred  	%p25, %p23, %p24;
	@%p25 bra 	$L__BB0_21;
	mad.lo.s32 	%r57, %r34, %r2, %r5;
	cvta.to.global.u64 	%rd18, %rd3;
	mul.wide.s32 	%rd19, %r57, 4;
	add.s64 	%rd20, %rd18, %rd19;
	st.global.f32 	[%rd20], %f108;
$L__BB0_21:
	ret;

}
	// .globl	_Z19matMulKernelDynamicILi16EEvPKfS1_Pfiii
.visible .entry _Z19matMulKernelDynamicILi16EEvPKfS1_Pfiii(
	.param .u64 .ptr .align 1 _Z19matMulKernelDynamicILi16EEvPKfS1_Pfiii_param_0,
	.param .u64 .ptr .align 1 _Z19matMulKernelDynamicILi16EEvPKfS1_Pfiii_param_1,
	.param .u64 .ptr .align 1 _Z19matMulKernelDynamicILi16EEvPKfS1_Pfiii_param_2,
	.param .u32 _Z19matMulKernelDynamicILi16EEvPKfS1_Pfiii_param_3,
	.param .u32 _Z19matMulKernelDynamicILi16EEvPKfS1_Pfiii_param_4,
	.param .u32 _Z19matMulKernelDynamicILi16EEvPKfS1_Pfiii_param_5
)
{
	.reg .pred 	%p<12>;
	.reg .b32 	%r<43>;
	.reg .b32 	%f<63>;
	.reg .b64 	%rd<13>;
	// demoted variable
	.shared .align 4 .b8 _ZZ19matMulKernelDynamicILi16EEvPKfS1_PfiiiE3s_A[1024];
	// demoted variable
	.shared .align 4 .b8 _ZZ19matMulKernelDynamicILi16EEvPKfS1_PfiiiE3s_B[1024];
	ld.param.u64 	%rd3, [_Z19matMulKernelDynamicILi16EEvPKfS1_Pfiii_param_0];
	ld.param.u64 	%rd4, [_Z19matMulKernelDynamicILi16EEvPKfS1_Pfiii_param_1];
	ld.param.u64 	%rd5, [_Z19matMulKernelDynamicILi16EEvPKfS1_Pfiii_param_2];
	ld.param.u32 	%r24, [_Z19matMulKernelDynamicILi16EEvPKfS1_Pfiii_param_3];
	ld.param.u32 	%r25, [_Z19matMulKernelDynamicILi16EEvPKfS1_Pfiii_param_4];
	ld.param.u32 	%r26, [_Z19matMulKernelDynamicILi16EEvPKfS1_Pfiii_param_5];
	mov.u32 	%r27, %ctaid.y;
	shl.b32 	%r28, %r27, 4;
	mov.u32 	%r40, %tid.y;
	add.s32 	%r2, %r28, %r40;
	mov.u32 	%r29, %ctaid.x;
	shl.b32 	%r3, %r29, 4;
	mov.u32 	%r38, %tid.x;
	add.s32 	%r5, %r3, %r38;
	setp.lt.s32 	%p1, %r26, 1;
	mov.f32 	%f62, 0f00000000;
	@%p1 bra 	$L__BB1_7;
	add.s32 	%r30, %r26, 15;
	shr.u32 	%r31, %r30, 4;
	shl.b32 	%r32, %r40, 6;
	mov.u32 	%r33, _ZZ19matMulKernelDynamicILi16EEvPKfS1_PfiiiE3s_A;
	add.s32 	%r6, %r33, %r32;
	shl.b32 	%r34, %r38, 2;
	add.s32 	%r7, %r6, %r34;
	mov.u32 	%r35, _ZZ19matMulKernelDynamicILi16EEvPKfS1_PfiiiE3s_B;
	add.s32 	%r9, %r35, %r34;
	add.s32 	%r8, %r9, %r32;
	neg.s32 	%r42, %r31;
	mad.lo.s32 	%r36, %r40, %r25, %r38;
	add.s32 	%r41, %r36, %r3;
	shl.b32 	%r12, %r25, 4;
	mad.lo.s32 	%r39, %r26, %r2, %r38;
	cvta.to.global.u64 	%rd1, %rd3;
	cvta.to.global.u64 	%rd2, %rd4;
	mov.f32 	%f62, 0f00000000;
$L__BB1_2:
	setp.ge.s32 	%p2, %r2, %r24;
	setp.ge.u32 	%p3, %r38, %r26;
	mov.f32 	%f60, 0f00000000;
	or.pred  	%p4, %p2, %p3;
	@%p4 bra 	$L__BB1_4;
	mul.wide.u32 	%rd6, %r39, 4;
	add.s64 	%rd7, %rd1, %rd6;
	ld.global.f32 	%f60, [%rd7];
$L__BB1_4:
	setp.ge.s32 	%p5, %r5, %r25;
	st.shared.f32 	[%r7], %f60;
	setp.ge.u32 	%p6, %r40, %r25;
	mov.f32 	%f61, 0f00000000;
	or.pred  	%p7, %p5, %p6;
	@%p7 bra 	$L__BB1_6;
	mul.wide.u32 	%rd8, %r41, 4;
	add.s64 	%rd9, %rd2, %rd8;
	ld.global.f32 	%f61, [%rd9];
$L__BB1_6:
	st.shared.f32 	[%r8], %f61;
	bar.sync 	0;
	ld.shared.f32 	%f12, [%r6];
	ld.shared.f32 	%f13, [%r9];
	fma.rn.f32 	%f14, %f12, %f13, %f62;
	ld.shared.f32 	%f15, [%r6+4];
	ld.shared.f32 	%f16, [%r9+64];
	fma.rn.f32 	%f17, %f15, %f16, %f14;
	ld.shared.f32 	%f18, [%r6+8];
	ld.shared.f32 	%f19, [%r9+128];
	fma.rn.f32 	%f20, %f18, %f19, %f17;
	ld.shared.f32 	%f21, [%r6+12];
	ld.shared.f32 	%f22, [%r9+192];
	fma.rn.f32 	%f23, %f21, %f22, %f20;
	ld.shared.f32 	%f24, [%r6+16];
	ld.shared.f32 	%f25, [%r9+256];
	fma.rn.f32 	%f26, %f24, %f25, %f23;
	ld.shared.f32 	%f27, [%r6+20];
	ld.shared.f32 	%f28, [%r9+320];
	fma.rn.f32 	%f29, %f27, %f28, %f26;
	ld.shared.f32 	%f30, [%r6+24];
	ld.shared.f32 	%f31, [%r9+384];
	fma.rn.f32 	%f32, %f30, %f31, %f29;
	ld.shared.f32 	%f33, [%r6+28];
	ld.shared.f32 	%f34, [%r9+448];
	fma.rn.f32 	%f35, %f33, %f34, %f32;
	ld.shared.f32 	%f36, [%r6+32];
	ld.shared.f32 	%f37, [%r9+512];
	fma.rn.f32 	%f38, %f36, %f37, %f35;
	ld.shared.f32 	%f39, [%r6+36];
	ld.shared.f32 	%f40, [%r9+576];
	fma.rn.f32 	%f41, %f39, %f40, %f38;
	ld.shared.f32 	%f42, [%r6+40];
	ld.shared.f32 	%f43, [%r9+640];
	fma.rn.f32 	%f44, %f42, %f43, %f41;
	ld.shared.f32 	%f45, [%r6+44];
	ld.shared.f32 	%f46, [%r9+704];
	fma.rn.f32 	%f47, %f45, %f46, %f44;
	ld.shared.f32 	%f48, [%r6+48];
	ld.shared.f32 	%f49, [%r9+768];
	fma.rn.f32 	%f50, %f48, %f49, %f47;
	ld.shared.f32 	%f51, [%r6+52];
	ld.shared.f32 	%f52, [%r9+832];
	fma.rn.f32 	%f53, %f51, %f52, %f50;
	ld.shared.f32 	%f54, [%r6+56];
	ld.shared.f32 	%f55, [%r9+896];
	fma.rn.f32 	%f56, %f54, %f55, %f53;
	ld.shared.f32 	%f57, [%r6+60];
	ld.shared.f32 	%f58, [%r9+960];
	fma.rn.f32 	%f62, %f57, %f58, %f56;
	bar.sync 	0;
	add.s32 	%r42, %r42, 1;
	setp.ne.s32 	%p8, %r42, 0;
	add.s32 	%r41, %r41, %r12;
	add.s32 	%r40, %r40, 16;
	add.s32 	%r39, %r39, 16;
	add.s32 	%r38, %r38, 16;
	@%p8 bra 	$L__BB1_2;
$L__BB1_7:
	setp.ge.s32 	%p9, %r2, %r24;
	setp.ge.s32 	%p10, %r5, %r25;
	or.pred  	%p11, %p9, %p10;
	@%p11 bra 	$L__BB1_9;
	mad.lo.s32 	%r37, %r25, %r2, %r5;
	cvta.to.global.u64 	%rd10, %rd5;
	mul.wide.s32 	%rd11, %r37, 4;
	add.s64 	%rd12, %rd10, %rd11;
	st.global.f32 	[%rd12], %f62;
$L__BB1_9:
	ret;

}
	// .globl	_Z19matMulKernelDynamicILi32EEvPKfS1_Pfiii
.visible .entry _Z19matMulKernelDynamicILi32EEvPKfS1_Pfiii(
	.param .u64 .ptr .align 1 _Z19matMulKernelDynamicILi32EEvPKfS1_Pfiii_param_0,
	.param .u64 .ptr .align 1 _Z19matMulKernelDynamicILi32EEvPKfS1_Pfiii_param_1,
	.param .u64 .ptr .align 1 _Z19matMulKernelDynamicILi32EEvPKfS1_Pfiii_param_2,
	.param .u32 _Z19matMulKernelDynamicILi32EEvPKfS1_Pfiii_param_3,
	.param .u32 _Z19matMulKernelDynamicILi32EEvPKfS1_Pfiii_param_4,
	.param .u32 _Z19matMulKernelDynamicILi32EEvPKfS1_Pfiii_param_5
)
{
	.reg .pred 	%p<12>;
	.reg .b32 	%r<43>;
	.reg .b32 	%f<111>;
	.reg .b64 	%rd<13>;
	// demoted variable
	.shared .align 4 .b8 _ZZ19matMulKernelDynamicILi32EEvPKfS1_PfiiiE3s_A[4096];
	// demoted variable
	.shared .align 4 .b8 _ZZ19matMulKernelDynamicILi32EEvPKfS1_PfiiiE3s_B[4096];
	ld.param.u64 	%rd3, [_Z19matMulKernelDynamicILi32EEvPKfS1_Pfiii_param_0];
	ld.param.u64 	%rd4, [_Z19matMulKernelDynamicILi32EEvPKfS1_Pfiii_param_1];
	ld.param.u64 	%rd5, [_Z19matMulKernelDynamicILi32EEvPKfS1_Pfiii_param_2];
	ld.param.u32 	%r24, [_Z19matMulKernelDynamicILi32EEvPKfS1_Pfiii_param_3];
	ld.param.u32 	%r25, [_Z19matMulKernelDynamicILi32EEvPKfS1_Pfiii_param_4];
	ld.param.u32 	%r26, [_Z19matMulKernelDynamicILi32EEvPKfS1_Pfiii_param_5];
	mov.u32 	%r27, %ctaid.y;
	shl.b32 	%r28, %r27, 5;
	mov.u32 	%r40, %tid.y;
	add.s32 	%r2, %r28, %r40;
	mov.u32 	%r29, %ctaid.x;
	shl.b32 	%r3, %r29, 5;
	mov.u32 	%r38, %tid.x;
	add.s32 	%r5, %r3, %r38;
	setp.lt.s32 	%p1, %r26, 1;
	mov.f32 	%f110, 0f00000000;
	@%p1 bra 	$L__BB2_7;
	add.s32 	%r30, %r26, 31;
	shr.u32 	%r31, %r30, 5;
	shl.b32 	%r32, %r40, 7;
	mov.u32 	%r33, _ZZ19matMulKernelDynamicILi32EEvPKfS1_PfiiiE3s_A;
	add.s32 	%r6, %r33, %r32;
	shl.b32 	%r34, %r38, 2;
	add.s32 	%r7, %r6, %r34;
	mov.u32 	%r35, _ZZ19matMulKernelDynamicILi32EEvPKfS1_PfiiiE3s_B;
	add.s32 	%r9, %r35, %r34;
	add.s32 	%r8, %r9, %r32;
	neg.s32 	%r42, %r31;
	mad.lo.s32 	%r36, %r40, %r25, %r38;
	add.s32 	%r41, %r36, %r3;
	shl.b32 	%r12, %r25, 5;
	mad.lo.s32 	%r39, %r26, %r2, %r38;
	cvta.to.global.u64 	%rd1, %rd3;
	cvta.to.global.u64 	%rd2, %rd4;
	mov.f32 	%f110, 0f00000000;
$L__BB2_2:
	setp.ge.s32 	%p2, %r2, %r24;
	setp.ge.u32 	%p3, %r38, %r26;
	mov.f32 	%f108, 0f00000000;
	or.pred  	%p4, %p2, %p3;
	@%p4 bra 	$L__BB2_4;
	mul.wide.u32 	%rd6, %r39, 4;
	add.s64 	%rd7, %rd1, %rd6;
	ld.global.f32 	%f108, [%rd7];
$L__BB2_4:
	setp.ge.s32 	%p5, %r5, %r25;
	st.shared.f32 	[%r7], %f108;
	setp.ge.u32 	%p6, %r40, %r25;
	mov.f32 	%f109, 0f00000000;
	or.pred  	%p7, %p5, %p6;
	@%p7 bra 	$L__BB2_6;
	mul.wide.u32 	%rd8, %r41, 4;
	add.s64 	%rd9, %rd2, %rd8;
	ld.global.f32 	%f109, [%rd9];
$L__BB2_6:
	st.shared.f32 	[%r8], %f109;
	bar.sync 	0;
	ld.shared.f32 	%f12, [%r6];
	ld.shared.f32 	%f13, [%r9];
	fma.rn.f32 	%f14, %f12, %f13, %f110;
	ld.shared.f32 	%f15, [%r6+4];
	ld.shared.f32 	%f16, [%r9+128];
	fma.rn.f32 	%f17, %f15, %f16, %f14;
	ld.shared.f32 	%f18, [%r6+8];
	ld.shared.f32 	%f19, [%r9+256];
	fma.rn.f32 	%f20, %f18, %f19, %f17;
	ld.shared.f32 	%f21, [%r6+12];
	ld.shared.f32 	%f22, [%r9+384];
	fma.rn.f32 	%f23, %f21, %f22, %f20;
	ld.shared.f32 	%f24, [%r6+16];
	ld.shared.f32 	%f25, [%r9+512];
	fma.rn.f32 	%f26, %f24, %f25, %f23;
	ld.shared.f32 	%f27, [%r6+20];
	ld.shared.f32 	%f28, [%r9+640];
	fma.rn.f32 	%f29, %f27, %f28, %f26;
	ld.shared.f32 	%f30, [%r6+24];
	ld.shared.f32 	%f31, [%r9+768];
	fma.rn.f32 	%f32, %f30, %f31, %f29;
	ld.shared.f32 	%f33, [%r6+28];
	ld.shared.f32 	%f34, [%r9+896];
	fma.rn.f32 	%f35, %f33, %f34, %f32;
	ld.shared.f32 	%f36, [%r6+32];
	ld.shared.f32 	%f37, [%r9+1024];
	fma.rn.f32 	%f38, %f36, %f37, %f35;
	ld.shared.f32 	%f39, [%r6+36];
	ld.shared.f32 	%f40, [%r9+1152];
	fma.rn.f32 	%f41, %f39, %f40, %f38;
	ld.shared.f32 	%f42, [%r6+40];
	ld.shared.f32 	%f43, [%r9+1280];
	fma.rn.f32 	%f44, %f42, %f43, %f41;
	ld.shared.f32 	%f45, [%r6+44];
	ld.shared.f32 	%f46, [%r9+1408];
	fma.rn.f32 	%f47, %f45, %f46, %f44;
	ld.shared.f32 	%f48, [%r6+48];
	ld.shared.f32 	%f49, [%r9+1536];
	fma.rn.f32 	%f50, %f48, %f49, %f47;
	ld.shared.f32 	%f51, [%r6+52];
	ld.shared.f32 	%f52, [%r9+1664];
	fma.rn.f32 	%f53, %f51, %f52, %f50;
	ld.shared.f32 	%f54, [%r6+56];
	ld.shared.f32 	%f55, [%r9+1792];
	fma.rn.f32 	%f56, %f54, %f55, %f53;
	ld.shared.f32 	%f57, [%r6+60];
	ld.shared.f32 	%f58, [%r9+1920];
	fma.rn.f32 	%f59, %f57, %f58, %f56;
	ld.shared.f32 	%f60, [%r6+64];
	ld.shared.f32 	%f61, [%r9+2048];
	fma.rn.f32 	%f62, %f60, %f61, %f59;
	ld.shared.f32 	%f63, [%r6+68];
	ld.shared.f32 	%f64, [%r9+2176];
	fma.rn.f32 	%f65, %f63, %f64, %f62;
	ld.shared.f32 	%f66, [%r6+72];
	ld.shared.f32 	%f67, [%r9+2304];
	fma.rn.f32 	%f68, %f66, %f67, %f65;
	ld.shared.f32 	%f69, [%r6+76];
	ld.shared.f32 	%f70, [%r9+2432];
	fma.rn.f32 	%f71, %f69, %f70, %f68;
	ld.shared.f32 	%f72, [%r6+80];
	ld.shared.f32 	%f73, [%r9+2560];
	fma.rn.f32 	%f74, %f72, %f73, %f71;
	ld.shared.f32 	%f75, [%r6+84];
	ld.shared.f32 	%f76, [%r9+2688];
	fma.rn.f32 	%f77, %f75, %f76, %f74;
	ld.shared.f32 	%f78, [%r6+88];
	ld.shared.f32 	%f79, [%r9+2816];
	fma.rn.f32 	%f80, %f78, %f79, %f77;
	ld.shared.f32 	%f81, [%r6+92];
	ld.shared.f32 	%f82, [%r9+2944];
	fma.rn.f32 	%f83, %f81, %f82, %f80;
	ld.shared.f32 	%f84, [%r6+96];
	ld.shared.f32 	%f85, [%r9+3072];
	fma.rn.f32 	%f86, %f84, %f85, %f83;
	ld.shared.f32 	%f87, [%r6+100];
	ld.shared.f32 	%f88, [%r9+3200];
	fma.rn.f32 	%f89, %f87, %f88, %f86;
	ld.shared.f32 	%f90, [%r6+104];
	ld.shared.f32 	%f91, [%r9+3328];
	fma.rn.f32 	%f92, %f90, %f91, %f89;
	ld.shared.f32 	%f93, [%r6+108];
	ld.shared.f32 	%f94, [%r9+3456];
	fma.rn.f32 	%f95, %f93, %f94, %f92;
	ld.shared.f32 	%f96, [%r6+112];
	ld.shared.f32 	%f97, [%r9+3584];
	fma.rn.f32 	%f98, %f96, %f97, %f95;
	ld.shared.f32 	%f99, [%r6+116];
	ld.shared.f32 	%f100, [%r9+3712];
	fma.rn.f32 	%f101, %f99, %f100, %f98;
	ld.shared.f32 	%f102, [%r6+120];
	ld.shared.f32 	%f103, [%r9+3840];
	fma.rn.f32 	%f104, %f102, %f103, %f101;
	ld.shared.f32 	%f105, [%r6+124];
	ld.shared.f32 	%f106, [%r9+3968];
	fma.rn.f32 	%f110, %f105, %f106, %f104;
	bar.sync 	0;
	add.s32 	%r42, %r42, 1;
	setp.ne.s32 	%p8, %r42, 0;
	add.s32 	%r41, %r41, %r12;
	add.s32 	%r40, %r40, 32;
	add.s32 	%r39, %r39, 32;
	add.s32 	%r38, %r38, 32;
	@%p8 bra 	$L__BB2_2;
$L__BB2_7:
	setp.ge.s32 	%p9, %r2, %r24;
	setp.ge.s32 	%p10, %r5, %r25;
	or.pred  	%p11, %p9, %p10;
	@%p11 bra 	$L__BB2_9;
	mad.lo.s32 	%r37, %r25, %r2, %r5;
	cvta.to.global.u64 	%rd10, %rd5;
	mul.wide.s32 	%rd11, %r37, 4;
	add.s64 	%rd12, %rd10, %rd11;
	st.global.f32 	[%rd12], %f110;
$L__BB2_9:
	ret;

}


// ===== COMPILED SASS (sm_100) =====

	.target	sm_100

	.elftype	@"ET_EXEC"


//--------------------- .note.nv.tkinfo           --------------------------
	.section	.note.nv.tkinfo,"",@"SHT_NOTE"
	.sectionflags	@"SHF_NOTE_NV_TKINFO"
	.tkinfo
        /*0018*/ 	.word	0x00000002
        /*0030*/ 	.string	""
        /*0030*/ 	.string	"ptxas"
        /*0030*/ 	.string	"Cuda compilation tools, release 13.0, V13.0.88"
        /*0030*/ 	.string	"Build cuda_13.0.r13.0/compiler.36424714_0"
        /*0030*/ 	.string	"-arch sm_100 -m 64 "



//--------------------- .note.nv.cuinfo           --------------------------
	.section	.note.nv.cuinfo,"",@"SHT_NOTE"
	.sectionflags	@"SHF_NOTE_NV_CUINFO"
        /*0018*/ 	.short	0x0002
        /*001a*/ 	.short	0x0064
        /*001c*/ 	.short	0x0082
	.zero		2


//--------------------- .nv.info                  --------------------------
	.section	.nv.info,"",@"SHT_CUDA_INFO"
	.align	4


	//----- nvinfo : EIATTR_REGCOUNT
	.align		4
        /*0000*/ 	.byte	0x04, 0x2f
        /*0002*/ 	.short	(.L_1 - .L_0)
	.align		4
.L_0:
        /*0004*/ 	.word	index@(_Z19matMulKernelDynamicILi8EEvPKfS1_Pfiii)
        /*0008*/ 	.word	0x00000020


	//----- nvinfo : EIATTR_FRAME_SIZE
	.align		4
.L_1:
        /*000c*/ 	.byte	0x04, 0x11
        /*000e*/ 	.short	(.L_3 - .L_2)
	.align		4
.L_2:
        /*0010*/ 	.word	index@(_Z19matMulKernelDynamicILi8EEvPKfS1_Pfiii)
        /*0014*/ 	.word	0x00000000


	//----- nvinfo : EIATTR_REGCOUNT
	.align		4
.L_3:
        /*0018*/ 	.byte	0x04, 0x2f
        /*001a*/ 	.short	(.L_5 - .L_4)
	.align		4
.L_4:
        /*001c*/ 	.word	index@(_Z19matMulKernelDynamicILi16EEvPKfS1_Pfiii)
        /*0020*/ 	.word	0x00000020


	//----- nvinfo : EIATTR_FRAME_SIZE
	.align		4
.L_5:
        /*0024*/ 	.byte	0x04, 0x11
        /*0026*/ 	.short	(.L_7 - .L_6)
	.align		4
.L_6:
        /*0028*/ 	.word	index@(_Z19matMulKernelDynamicILi16EEvPKfS1_Pfiii)
        /*002c*/ 	.word	0x00000000


	//----- nvinfo : EIATTR_REGCOUNT
	.align		4
.L_7:
        /*0030*/ 	.byte	0x04, 0x2f
        /*0032*/ 	.short	(.L_9 - .L_8)
	.align		4
.L_8:
        /*0034*/ 	.word	index@(_Z19matMulKernelDynamicILi32EEvPKfS1_Pfiii)
        /*0038*/ 	.word	0x00000020


	//----- nvinfo : EIATTR_FRAME_SIZE
	.align		4
.L_9:
        /*003c*/ 	.byte	0x04, 0x11
        /*003e*/ 	.short	(.L_11 - .L_10)
	.align		4
.L_10:
        /*0040*/ 	.word	index@(_Z19matMulKernelDynamicILi32EEvPKfS1_Pfiii)
        /*0044*/ 	.word	0x00000000


	//----- nvinfo : EIATTR_MIN_STACK_SIZE
	.align		4
.L_11:
        /*0048*/ 	.byte	0x04, 0x12
        /*004a*/ 	.short	(.L_13 - .L_12)
	.align		4
.L_12:
        /*004c*/ 	.word	index@(_Z19matMulKernelDynamicILi32EEvPKfS1_Pfiii)
        /*0050*/ 	.word	0x00000000


	//----- nvinfo : EIATTR_MIN_STACK_SIZE
	.align		4
.L_13:
        /*0054*/ 	.byte	0x04, 0x12
        /*0056*/ 	.short	(.L_15 - .L_14)
	.align		4
.L_14:
        /*0058*/ 	.word	index@(_Z19matMulKernelDynamicILi16EEvPKfS1_Pfiii)
        /*005c*/ 	.word	0x00000000


	//----- nvinfo : EIATTR_MIN_STACK_SIZE
	.align		4
.L_15:
        /*0060*/ 	.byte	0x04, 0x12
        /*0062*/ 	.short	(.L_17 - .L_16)
	.align		4
.L_16:
        /*0064*/ 	.word	index@(_Z19matMulKernelDynamicILi8EEvPKfS1_Pfiii)
        /*0068*/ 	.word	0x00000000
.L_17:


//--------------------- .nv.compat                --------------------------
	.section	.nv.compat,"",@"SHT_CUDA_COMPAT_INFO"
	.align	4
        /*0000*/ 	.byte	0x02, 0x09, 0x00, 0x00, 0x02, 0x02, 0x01, 0x00, 0x02, 0x05, 0x05, 0x00, 0x03, 0x07, 0x01, 0x01
        /*0010*/ 	.byte	0x02, 0x03, 0x00, 0x00, 0x02, 0x06, 0x01, 0x00, 0x04, 0x0b, 0x08, 0x00, 0x09, 0x00, 0x00, 0x00
        /*0020*/ 	.byte	0x00, 0x00, 0x00, 0x00


//--------------------- .nv.info._Z19matMulKernelDynamicILi32EEvPKfS1_Pfiii --------------------------
	.section	.nv.info._Z19matMulKernelDynamicILi32EEvPKfS1_Pfiii,"",@"SHT_CUDA_INFO"
	.sectionflags	@""
	.align	4


	//----- nvinfo : EIATTR_CUDA_API_VERSION
	.align		4
        /*0000*/ 	.byte	0x04, 0x37
        /*0002*/ 	.short	(.L_19 - .L_18)
.L_18:
        /*0004*/ 	.word	0x00000082


	//----- nvinfo : EIATTR_KPARAM_INFO
	.align		4
.L_19:
        /*0008*/ 	.byte	0x04, 0x17
        /*000a*/ 	.short	(.L_21 - .L_20)
.L_20:
        /*000c*/ 	.word	0x00000000
        /*0010*/ 	.short	0x0005
        /*0012*/ 	.short	0x0020
        /*0014*/ 	.byte	0x00, 0xf0, 0x11, 0x00


	//----- nvinfo : EIATTR_KPARAM_INFO
	.align		4
.L_21:
        /*0018*/ 	.byte	0x04, 0x17
        /*001a*/ 	.short	(.L_23 - .L_22)
.L_22:
        /*001c*/ 	.word	0x00000000
        /*0020*/ 	.short	0x0004
        /*0022*/ 	.short	0x001c
        /*0024*/ 	.byte	0x00, 0xf0, 0x11, 0x00


	//----- nvinfo : EIATTR_KPARAM_INFO
	.align		4
.L_23:
        /*0028*/ 	.byte	0x04, 0x17
        /*002a*/ 	.short	(.L_25 - .L_24)
.L_24:
        /*002c*/ 	.word	0x00000000
        /*0030*/ 	.short	0x0003
        /*0032*/ 	.short	0x0018
        /*0034*/ 	.byte	0x00, 0xf0, 0x11, 0x00


	//----- nvinfo : EIATTR_KPARAM_INFO
	.align		4
.L_25:
        /*0038*/ 	.byte	0x04, 0x17
        /*003a*/ 	.short	(.L_27 - .L_26)
.L_26:
        /*003c*/ 	.word	0x00000000
        /*0040*/ 	.short	0x0002
        /*0042*/ 	.short	0x0010
        /*0044*/ 	.byte	0x00, 0xf5, 0x21, 0x00


	//----- nvinfo : EIATTR_KPARAM_INFO
	.align		4
.L_27:
        /*0048*/ 	.byte	0x04, 0x17
        /*004a*/ 	.short	(.L_29 - .L_28)
.L_28:
        /*004c*/ 	.word	0x00000000
        /*0050*/ 	.short	0x0001
        /*0052*/ 	.short	0x0008
        /*0054*/ 	.byte	0x00, 0xf5, 0x21, 0x00


	//----- nvinfo : EIATTR_KPARAM_INFO
	.align		4
.L_29:
        /*0058*/ 	.byte	0x04, 0x17
        /*005a*/ 	.short	(.L_31 - .L_30)
.L_30:
        /*005c*/ 	.word	0x00000000
        /*0060*/ 	.short	0x0000
        /*0062*/ 	.short	0x0000
        /*0064*/ 	.byte	0x00, 0xf5, 0x21, 0x00


	//----- nvinfo : EIATTR_SPARSE_MMA_MASK
	.align		4
.L_31:
        /*0068*/ 	.byte	0x03, 0x50
        /*006a*/ 	.short	0x0000


	//----- nvinfo : EIATTR_MAXREG_COUNT
	.align		4
        /*006c*/ 	.byte	0x03, 0x1b
        /*006e*/ 	.short	0x00ff


	//----- nvinfo : EIATTR_NUM_BARRIERS
	.align		4
        /*0070*/ 	.byte	0x02, 0x4c
        /*0072*/ 	.byte	0x01
	.zero		1


	//----- nvinfo : EIATTR_MERCURY_ISA_VERSION
	.align		4
        /*0074*/ 	.byte	0x03, 0x5f
        /*0076*/ 	.short	0x0101


	//----- nvinfo : EIATTR_VRC_CTA_INIT_COUNT
	.align		4
        /*0078*/ 	.byte	0x02, 0x4a
	.zero		1
	.zero		1


	//----- nvinfo : EIATTR_EXIT_INSTR_OFFSETS
	.align		4
        /*007c*/ 	.byte	0x04, 0x1c
        /*007e*/ 	.short	(.L_33 - .L_32)


	//   ....[0]....
.L_32:
        /*0080*/ 	.word	0x00000820


	//   ....[1]....
        /*0084*/ 	.word	0x00000870


	//----- nvinfo : EIATTR_CBANK_PARAM_SIZE
	.align		4
.L_33:
        /*0088*/ 	.byte	0x03, 0x19
        /*008a*/ 	.short	0x0024


	//----- nvinfo : EIATTR_PARAM_CBANK
	.align		4
        /*008c*/ 	.byte	0x04, 0x0a
        /*008e*/ 	.short	(.L_35 - .L_34)
	.align		4
.L_34:
        /*0090*/ 	.word	index@(.nv.constant0._Z19matMulKernelDynamicILi32EEvPKfS1_Pfiii)
        /*0094*/ 	.short	0x0380
        /*0096*/ 	.short	0x0024


	//----- nvinfo : EIATTR_SW_WAR
	.align		4
.L_35:
        /*0098*/ 	.byte	0x04, 0x36
        /*009a*/ 	.short	(.L_37 - .L_36)
.L_36:
        /*009c*/ 	.word	0x00000008
.L_37:


//--------------------- .nv.info._Z19matMulKernelDynamicILi16EEvPKfS1_Pfiii --------------------------
	.section	.nv.info._Z19matMulKernelDynamicILi16EEvPKfS1_Pfiii,"",@"SHT_CUDA_INFO"
	.sectionflags	@""
	.align	4


	//----- nvinfo : EIATTR_CUDA_API_VERSION
	.align		4
        /*0000*/ 	.byte	0x04, 0x37
        /*0002*/ 	.short	(.L_39 - .L_38)
.L_38:
        /*0004*/ 	.word	0x00000082


	//----- nvinfo : EIATTR_KPARAM_INFO
	.align		4
.L_39:
        /*0008*/ 	.byte	0x04, 0x17
        /*000a*/ 	.short	(.L_41 - .L_40)
.L_40:
        /*000c*/ 	.word	0x00000000
        /*0010*/ 	.short	0x0005
        /*0012*/ 	.short	0x0020
        /*0014*/ 	.byte	0x00, 0xf0, 0x11, 0x00


	//----- nvinfo : EIATTR_KPARAM_INFO
	.align		4
.L_41:
        /*0018*/ 	.byte	0x04, 0x17
        /*001a*/ 	.short	(.L_43 - .L_42)
.L_42:
        /*001c*/ 	.word	0x00000000
        /*0020*/ 	.short	0x0004
        /*0022*/ 	.short	0x001c
        /*0024*/ 	.byte	0x00, 0xf0, 0x11, 0x00


	//----- nvinfo : EIATTR_KPARAM_INFO
	.align		4
.L_43:
        /*0028*/ 	.byte	0x04, 0x17
        /*002a*/ 	.short	(.L_45 - .L_44)
.L_44:
        /*002c*/ 	.word	0x00000000
        /*0030*/ 	.short	0x0003
        /*0032*/ 	.short	0x0018
        /*0034*/ 	.byte	0x00, 0xf0, 0x11, 0x00


	//----- nvinfo : EIATTR_KPARAM_INFO
	.align		4
.L_45:
        /*0038*/ 	.byte	0x04, 0x17
        /*003a*/ 	.short	(.L_47 - .L_46)
.L_46:
        /*003c*/ 	.word	0x00000000
        /*0040*/ 	.short	0x0002
        /*0042*/ 	.short	0x0010
        /*0044*/ 	.byte	0x00, 0xf5, 0x21, 0x00


	//----- nvinfo : EIATTR_KPARAM_INFO
	.align		4
.L_47:
        /*0048*/ 	.byte	0x04, 0x17
        /*004a*/ 	.short	(.L_49 - .L_48)
.L_48:
        /*004c*/ 	.word	0x00000000
        /*0050*/ 	.short	0x0001
        /*0052*/ 	.short	0x0008
        /*0054*/ 	.byte	0x00, 0xf5, 0x21, 0x00


	//----- nvinfo : EIATTR_KPARAM_INFO
	.align		4
.L_49:
        /*0058*/ 	.byte	0x04, 0x17
        /*005a*/ 	.short	(.L_51 - .L_50)
.L_50:
        /*005c*/ 	.word	0x00000000
        /*0060*/ 	.short	0x0000
        /*0062*/ 	.short	0x0000
        /*0064*/ 	.byte	0x00, 0xf5, 0x21, 0x00


	//----- nvinfo : EIATTR_SPARSE_MMA_MASK
	.align		4
.L_51:
        /*0068*/ 	.byte	0x03, 0x50
        /*006a*/ 	.short	0x0000


	//----- nvinfo : EIATTR_MAXREG_COUNT
	.align		4
        /*006c*/ 	.byte	0x03, 0x1b
        /*006e*/ 	.short	0x00ff


	//----- nvinfo : EIATTR_NUM_BARRIERS
	.align		4
        /*0070*/ 	.byte	0x02, 0x4c
        /*0072*/ 	.byte	0x01
	.zero		1


	//----- nvinfo : EIATTR_MERCURY_ISA_VERSION
	.align		4
        /*0074*/ 	.byte	0x03, 0x5f
        /*0076*/ 	.short	0x0101


	//----- nvinfo : EIATTR_VRC_CTA_INIT_COUNT
	.align		4
        /*0078*/ 	.byte	0x02, 0x4a
	.zero		1
	.zero		1


	//----- nvinfo : EIATTR_EXIT_INSTR_OFFSETS
	.align		4
        /*007c*/ 	.byte	0x04, 0x1c
        /*007e*/ 	.short	(.L_53 - .L_52)


	//   ....[0]....
.L_52:
        /*0080*/ 	.word	0x000005e0


	//   ....[1]....
        /*0084*/ 	.word	0x00000630


	//----- nvinfo : EIATTR_CBANK_PARAM_SIZE
	.align		4
.L_53:
        /*0088*/ 	.byte	0x03, 0x19
        /*008a*/ 	.short	0x0024


	//----- nvinfo : EIATTR_PARAM_CBANK
	.align		4
        /*008c*/ 	.byte	0x04, 0x0a
        /*008e*/ 	.short	(.L_55 - .L_54)
	.align		4
.L_54:
        /*0090*/ 	.word	index@(.nv.constant0._Z19matMulKernelDynamicILi16EEvPKfS1_Pfiii)
        /*0094*/ 	.short	0x0380
        /*0096*/ 	.short	0x0024


	//----- nvinfo : EIATTR_SW_WAR
	.align		4
.L_55:
        /*0098*/ 	.byte	0x04, 0x36
        /*009a*/ 	.short	(.L_57 - .L_56)
.L_56:
        /*009c*/ 	.word	0x00000008
.L_57:


//--------------------- .nv.info._Z19matMulKernelDynamicILi8EEvPKfS1_Pfiii --------------------------
	.section	.nv.info._Z19matMulKernelDynamicILi8EEvPKfS1_Pfiii,"",@"SHT_CUDA_INFO"
	.sectionflags	@""
	.align	4


	//----- nvinfo : EIATTR_CUDA_API_VERSION
	.align		4
        /*0000*/ 	.byte	0x04, 0x37
        /*0002*/ 	.short	(.L_59 - .L_58)
.L_58:
        /*0004*/ 	.word	0x00000082


	//----- nvinfo : EIATTR_KPARAM_INFO
	.align		4
.L_59:
        /*0008*/ 	.byte	0x04, 0x17
        /*000a*/ 	.short	(.L_61 - .L_60)
.L_60:
        /*000c*/ 	.word	0x00000000
        /*0010*/ 	.short	0x0005
        /*0012*/ 	.short	0x0020
        /*0014*/ 	.byte	0x00, 0xf0, 0x11, 0x00


	//----- nvinfo : EIATTR_KPARAM_INFO
	.align		4
.L_61:
        /*0018*/ 	.byte	0x04, 0x17
        /*001a*/ 	.short	(.L_63 - .L_62)
.L_62:
        /*001c*/ 	.word	0x00000000
        /*0020*/ 	.short	0x0004
        /*0022*/ 	.short	0x001c
        /*0024*/ 	.byte	0x00, 0xf0, 0x11, 0x00


	//----- nvinfo : EIATTR_KPARAM_INFO
	.align		4
.L_63:
        /*0028*/ 	.byte	0x04, 0x17
        /*002a*/ 	.short	(.L_65 - .L_64)
.L_64:
        /*002c*/ 	.word	0x00000000
        /*0030*/ 	.short	0x0003
        /*0032*/ 	.short	0x0018
        /*0034*/ 	.byte	0x00, 0xf0, 0x11, 0x00


	//----- nvinfo : EIATTR_KPARAM_INFO
	.align		4
.L_65:
        /*0038*/ 	.byte	0x04, 0x17
        /*003a*/ 	.short	(.L_67 - .L_66)
.L_66:
        /*003c*/ 	.word	0x00000000
        /*0040*/ 	.short	0x0002
        /*0042*/ 	.short	0x0010
        /*0044*/ 	.byte	0x00, 0xf5, 0x21, 0x00


	//----- nvinfo : EIATTR_KPARAM_INFO
	.align		4
.L_67:
        /*0048*/ 	.byte	0x04, 0x17
        /*004a*/ 	.short	(.L_69 - .L_68)
.L_68:
        /*004c*/ 	.word	0x00000000
        /*0050*/ 	.short	0x0001
        /*0052*/ 	.short	0x0008
        /*0054*/ 	.byte	0x00, 0xf5, 0x21, 0x00


	//----- nvinfo : EIATTR_KPARAM_INFO
	.align		4
.L_69:
        /*0058*/ 	.byte	0x04, 0x17
        /*005a*/ 	.short	(.L_71 - .L_70)
.L_70:
        /*005c*/ 	.word	0x00000000
        /*0060*/ 	.short	0x0000
        /*0062*/ 	.short	0x0000
        /*0064*/ 	.byte	0x00, 0xf5, 0x21, 0x00


	//----- nvinfo : EIATTR_SPARSE_MMA_MASK
	.align		4
.L_71:
        /*0068*/ 	.byte	0x03, 0x50
        /*006a*/ 	.short	0x0000


	//----- nvinfo : EIATTR_MAXREG_COUNT
	.align		4
        /*006c*/ 	.byte	0x03, 0x1b
        /*006e*/ 	.short	0x00ff


	//----- nvinfo : EIATTR_NUM_BARRIERS
	.align		4
        /*0070*/ 	.byte	0x02, 0x4c
        /*0072*/ 	.byte	0x01
	.zero		1


	//----- nvinfo : EIATTR_MERCURY_ISA_VERSION
	.align		4
        /*0074*/ 	.byte	0x03, 0x5f
        /*0076*/ 	.short	0x0101


	//----- nvinfo : EIATTR_VRC_CTA_INIT_COUNT
	.align		4
        /*0078*/ 	.byte	0x02, 0x4a
	.zero		1
	.zero		1


	//----- nvinfo : EIATTR_EXIT_INSTR_OFFSETS
	.align		4
        /*007c*/ 	.byte	0x04, 0x1c
        /*007e*/ 	.short	(.L_73 - .L_72)


	//   ....[0]....
.L_72:
        /*0080*/ 	.word	0x00000a60


	//   ....[1]....
        /*0084*/ 	.word	0x00000ab0


	//----- nvinfo : EIATTR_CBANK_PARAM_SIZE
	.align		4
.L_73:
        /*0088*/ 	.byte	0x03, 0x19
        /*008a*/ 	.short	0x0024


	//----- nvinfo : EIATTR_PARAM_CBANK
	.align		4
        /*008c*/ 	.byte	0x04, 0x0a
        /*008e*/ 	.short	(.L_75 - .L_74)
	.align		4
.L_74:
        /*0090*/ 	.word	index@(.nv.constant0._Z19matMulKernelDynamicILi8EEvPKfS1_Pfiii)
        /*0094*/ 	.short	0x0380
        /*0096*/ 	.short	0x0024


	//----- nvinfo : EIATTR_SW_WAR
	.align		4
.L_75:
        /*0098*/ 	.byte	0x04, 0x36
        /*009a*/ 	.short	(.L_77 - .L_76)
.L_76:
        /*009c*/ 	.word	0x00000008
.L_77:


//--------------------- .nv.callgraph             --------------------------
	.section	.nv.callgraph,"",@"SHT_CUDA_CALLGRAPH"
	.align	4
	.sectionentsize	8
	.align		4
        /*0000*/ 	.word	0x00000000
	.align		4
        /*0004*/ 	.word	0xffffffff
	.align		4
        /*0008*/ 	.word	0x00000000
	.align		4
        /*000c*/ 	.word	0xfffffffe
	.align		4
        /*0010*/ 	.word	0x00000000
	.align		4
        /*0014*/ 	.word	0xfffffffd
	.align		4
        /*0018*/ 	.word	0x00000000
	.align		4
        /*001c*/ 	.word	0xfffffffc


//--------------------- .text._Z19matMulKernelDynamicILi32EEvPKfS1_Pfiii --------------------------
	.section	.text._Z19matMulKernelDynamicILi32EEvPKfS1_Pfiii,"ax",@progbits
	.align	128
        .global         _Z19matMulKernelDynamicILi32EEvPKfS1_Pfiii
        .type           _Z19matMulKernelDynamicILi32EEvPKfS1_Pfiii,@function
        .size           _Z19matMulKernelDynamicILi32EEvPKfS1_Pfiii,(.L_x_10 - _Z19matMulKernelDynamicILi32EEvPKfS1_Pfiii)
        .other          _Z19matMulKernelDynamicILi32EEvPKfS1_Pfiii,@"STO_CUDA_ENTRY STV_DEFAULT"
_Z19matMulKernelDynamicILi32EEvPKfS1_Pfiii:
.text._Z19matMulKernelDynamicILi32EEvPKfS1_Pfiii:
[----:B------:R-:W-:Y:S01]  /*0000*/  LDC R1, c[0x0][0x37c] ;  /* 0x0000df00ff017b82 */ /* 0x000fe20000000800 */
[----:B------:R-:W0:Y:S01]  /*0010*/  S2R R18, SR_CTAID.Y ;  /* 0x0000000000127919 */ /* 0x000e220000002600 */
[----:B------:R-:W1:Y:S01]  /*0020*/  LDCU UR10, c[0x0][0x3a0] ;  /* 0x00007400ff0a77ac */ /* 0x000e620008000800 */
[----:B------:R-:W-:Y:S01]  /*0030*/  HFMA2 R21, -RZ, RZ, 0, 0 ;  /* 0x00000000ff157431 */ /* 0x000fe200000001ff */
[----:B------:R-:W0:Y:S01]  /*0040*/  S2R R17, SR_TID.Y ;  /* 0x0000000000117919 */ /* 0x000e220000002200 */
[----:B------:R-:W2:Y:S01]  /*0050*/  LDCU.64 UR8, c[0x0][0x358] ;  /* 0x00006b00ff0877ac */ /* 0x000ea20008000a00 */
[----:B------:R-:W3:Y:S01]  /*0060*/  S2R R2, SR_CTAID.X ;  /* 0x0000000000027919 */ /* 0x000ee20000002500 */
[----:B------:R-:W3:Y:S01]  /*0070*/  S2R R16, SR_TID.X ;  /* 0x0000000000107919 */ /* 0x000ee20000002100 */
[----:B-1----:R-:W-:Y:S01]  /*0080*/  UISETP.GE.AND UP0, UPT, UR10, 0x1, UPT ;  /* 0x000000010a00788c */ /* 0x002fe2000bf06270 */
[----:B0-----:R-:W-:Y:S02]  /*0090*/  LEA R18, R18, R17, 0x5 ;  /* 0x0000001112127211 */ /* 0x001fe400078e28ff */
[----:B---3--:R-:W-:-:S06]  /*00a0*/  LEA R19, R2, R16, 0x5 ;  /* 0x0000001002137211 */ /* 0x008fcc00078e28ff */
[----:B--2---:R-:W-:Y:S05]  /*00b0*/  BRA.U !UP0, `(.L_x_0) ;  /* 0x0000000508cc7547 */ /* 0x004fea000b800000 */
[----:B------:R-:W0:Y:S01]  /*00c0*/  S2UR UR7, SR_CgaCtaId ;  /* 0x00000000000779c3 */ /* 0x000e220000008800 */
[----:B------:R-:W1:Y:S01]  /*00d0*/  LDCU UR11, c[0x0][0x39c] ;  /* 0x00007380ff0b77ac */ /* 0x000e620008000800 */
[----:B------:R-:W-:Y:S01]  /*00e0*/  MOV R21, RZ ;  /* 0x000000ff00157202 */ /* 0x000fe20000000f00 */
[----:B------:R-:W-:Y:S01]  /*00f0*/  IMAD R6, R18, UR10, R16 ;  /* 0x0000000a12067c24 */ /* 0x000fe2000f8e0210 */
[----:B------:R-:W-:Y:S01]  /*0100*/  UMOV UR5, 0x400 ;  /* 0x0000040000057882 */ /* 0x000fe20000000000 */
[----:B------:R-:W-:-:S03]  /*0110*/  UIADD3 UR4, UPT, UPT, UR10, 0x1f, URZ ;  /* 0x0000001f0a047890 */ /* 0x000fc6000fffe0ff */
[----:B------:R-:W2:Y:S01]  /*0120*/  LDC R0, c[0x0][0x39c] ;  /* 0x0000e700ff007b82 */ /* 0x000ea20000000800 */
[----:B------:R-:W-:Y:S02]  /*0130*/  UIADD3 UR6, UPT, UPT, UR5, 0x1000, URZ ;  /* 0x0000100005067890 */ /* 0x000fe4000fffe0ff */
[----:B------:R-:W-:Y:S01]  /*0140*/  USHF.R.U32.HI UR4, URZ, 0x5, UR4 ;  /* 0x00000005ff047899 */ /* 0x000fe20008011604 */
[----:B------:R-:W3:Y:S01]  /*0150*/  LDCU UR13, c[0x0][0x3a0] ;  /* 0x00007400ff0d77ac */ /* 0x000ee20008000800 */
[----:B------:R-:W4:Y:S01]  /*0160*/  LDCU UR12, c[0x0][0x398] ;  /* 0x00007300ff0c77ac */ /* 0x000f220008000800 */
[----:B-1----:R-:W-:Y:S01]  /*0170*/  IMAD R7, R17, UR11, R16 ;  /* 0x0000000b11077c24 */ /* 0x002fe2000f8e0210 */
[----:B------:R-:W-:Y:S02]  /*0180*/  UIADD3 UR4, UPT, UPT, -UR4, URZ, URZ ;  /* 0x000000ff04047290 */ /* 0x000fe4000fffe1ff */
[----:B0-----:R-:W-:Y:S02]  /*0190*/  ULEA UR5, UR7, UR5, 0x18 ;  /* 0x0000000507057291 */ /* 0x001fe4000f8ec0ff */
[----:B------:R-:W-:Y:S01]  /*01a0*/  LEA R7, R2, R7, 0x5 ;  /* 0x0000000702077211 */ /* 0x000fe200078e28ff */
[----:B------:R-:W-:-:S03]  /*01b0*/  ULEA UR6, UR7, UR6, 0x18 ;  /* 0x0000000607067291 */ /* 0x000fc6000f8ec0ff */
[----:B------:R-:W-:-:S03]  /*01c0*/  LEA R5, R17, UR5, 0x7 ;  /* 0x0000000511057c11 */ /* 0x000fc6000f8e38ff */
[C---:B------:R-:W-:Y:S02]  /*01d0*/  LEA R3, R16.reuse, UR6, 0x2 ;  /* 0x0000000610037c11 */ /* 0x040fe4000f8e10ff */
[----:B------:R-:W-:Y:S02]  /*01e0*/  LEA R4, R16, R5, 0x2 ;  /* 0x0000000510047211 */ /* 0x000fe400078e10ff */
[----:B---34-:R-:W-:-:S07]  /*01f0*/  LEA R2, R17, R3, 0x7 ;  /* 0x0000000311027211 */ /* 0x018fce00078e38ff */
.L_x_1:
[----:B------:R-:W-:Y:S01]  /*0200*/  ISETP.GE.U32.AND P1, PT, R16, UR13, PT ;  /* 0x0000000d10007c0c */ /* 0x000fe2000bf26070 */
[----:B------:R-:W-:Y:S01]  /*0210*/  HFMA2 R24, -RZ, RZ, 0, 0 ;  /* 0x00000000ff187431 */ /* 0x000fe200000001ff */
[-C--:B--2---:R-:W-:Y:S02]  /*0220*/  ISETP.GE.U32.AND P0, PT, R17, R0.reuse, PT ;  /* 0x000000001100720c */ /* 0x084fe40003f06070 */
[----:B------:R-:W-:Y:S02]  /*0230*/  ISETP.GE.OR P1, PT, R18, UR12, P1 ;  /* 0x0000000c12007c0c */ /* 0x000fe40008f26670 */
[----:B------:R-:W-:Y:S02]  /*0240*/  ISETP.GE.OR P0, PT, R19, R0, P0 ;  /* 0x000000001300720c */ /* 0x000fe40000706670 */
[----:B------:R-:W-:-:S09]  /*0250*/  MOV R29, RZ ;  /* 0x000000ff001d7202 */ /* 0x000fd20000000f00 */
[----:B------:R-:W0:Y:S08]  /*0260*/  @!P1 LDC.64 R10, c[0x0][0x380] ;  /* 0x0000e000ff0a9b82 */ /* 0x000e300000000a00 */
[----:B------:R-:W1:Y:S01]  /*0270*/  @!P0 LDC.64 R8, c[0x0][0x388] ;  /* 0x0000e200ff088b82 */ /* 0x000e620000000a00 */
[----:B0-----:R-:W-:-:S05]  /*0280*/  @!P1 IMAD.WIDE.U32 R10, R6, 0x4, R10 ;  /* 0x00000004060a9825 */ /* 0x001fca00078e000a */
[----:B------:R-:W2:Y:S01]  /*0290*/  @!P1 LDG.E R29, desc[UR8][R10.64] ;  /* 0x000000080a1d9981 */ /* 0x000ea2000c1e1900 */
[----:B-1----:R-:W-:-:S05]  /*02a0*/  @!P0 IMAD.WIDE.U32 R22, R7, 0x4, R8 ;  /* 0x0000000407168825 */ /* 0x002fca00078e0008 */
[----:B------:R-:W3:Y:S01]  /*02b0*/  @!P0 LDG.E R24, desc[UR8][R22.64] ;  /* 0x0000000816188981 */ /* 0x000ee2000c1e1900 */
[----:B------:R-:W-:-:S04]  /*02c0*/  UIADD3 UR4, UPT, UPT, UR4, 0x1, URZ ;  /* 0x0000000104047890 */ /* 0x000fc8000fffe0ff */
[----:B------:R-:W-:Y:S01]  /*02d0*/  UISETP.NE.AND UP0, UPT, UR4, URZ, UPT ;  /* 0x000000ff0400728c */ /* 0x000fe2000bf05270 */
[----:B------:R-:W-:Y:S01]  /*02e0*/  IADD3 R17, PT, PT, R17, 0x20, RZ ;  /* 0x0000002011117810 */ /* 0x000fe20007ffe0ff */
[----:B--2---:R-:W-:Y:S04]  /*02f0*/  STS [R4], R29 ;  /* 0x0000001d04007388 */ /* 0x004fe80000000800 */
[----:B---3--:R-:W-:Y:S01]  /*0300*/  STS [R2], R24 ;  /* 0x0000001802007388 */ /* 0x008fe20000000800 */
[----:B------:R-:W-:Y:S06]  /*0310*/  BAR.SYNC.DEFER_BLOCKING 0x0 ;  /* 0x0000000000007b1d */ /* 0x000fec0000010000 */
[----:B------:R-:W-:Y:S04]  /*0320*/  LDS R28, [R3] ;  /* 0x00000000031c7984 */ /* 0x000fe80000000800 */
[----:B------:R-:W0:Y:S04]  /*0330*/  LDS.128 R12, [R5] ;  /* 0x00000000050c7984 */ /* 0x000e280000000c00 */
[----:B------:R-:W1:Y:S04]  /*0340*/  LDS R23, [R3+0x80] ;  /* 0x0000800003177984 */ /* 0x000e680000000800 */
[----:B------:R-:W2:Y:S04]  /*0350*/  LDS R27, [R3+0x100] ;  /* 0x00010000031b7984 */ /* 0x000ea80000000800 */
[----:B------:R-:W3:Y:S04]  /*0360*/  LDS R26, [R3+0x180] ;  /* 0x00018000031a7984 */ /* 0x000ee80000000800 */
[----:B------:R-:W-:Y:S04]  /*0370*/  LDS R25, [R3+0x200] ;  /* 0x0002000003197984 */ /* 0x000fe80000000800 */
[----:B------:R-:W4:Y:S04]  /*0380*/  LDS.128 R8, [R5+0x10] ;  /* 0x0000100005087984 */ /* 0x000f280000000c00 */
[----:B------:R-:W5:Y:S04]  /*0390*/  LDS R20, [R3+0x280] ;  /* 0x0002800003147984 */ /* 0x000f680000000800 */
[----:B------:R-:W-:Y:S04]  /*03a0*/  LDS R24, [R3+0x380] ;  /* 0x0003800003187984 */ /* 0x000fe80000000800 */
[----:B------:R-:W-:Y:S01]  /*03b0*/  LDS R22, [R3+0x480] ;  /* 0x0004800003167984 */ /* 0x000fe20000000800 */
[----:B0-----:R-:W-:-:S03]  /*03c0*/  FFMA R12, R12, R28, R21 ;  /* 0x0000001c0c0c7223 */ /* 0x001fc60000000015 */
[----:B------:R-:W0:Y:S01]  /*03d0*/  LDS R21, [R3+0x300] ;  /* 0x0003000003157984 */ /* 0x000e220000000800 */
[----:B-1----:R-:W-:-:S03]  /*03e0*/  FFMA R12, R23, R13, R12 ;  /* 0x0000000d170c7223 */ /* 0x002fc6000000000c */
[----:B------:R-:W-:Y:S01]  /*03f0*/  LDS R23, [R3+0x400] ;  /* 0x0004000003177984 */ /* 0x000fe20000000800 */
[----:B--2---:R-:W-:-:S04]  /*0400*/  FFMA R27, R27, R14, R12 ;  /* 0x0000000e1b1b7223 */ /* 0x004fc8000000000c */
[----:B---3--:R-:W-:Y:S02]  /*0410*/  FFMA R27, R26, R15, R27 ;  /* 0x0000000f1a1b7223 */ /* 0x008fe4000000001b */
[----:B------:R-:W1:Y:S04]  /*0420*/  LDS.128 R12, [R5+0x20] ;  /* 0x00002000050c7984 */ /* 0x000e680000000c00 */
[----:B------:R-:W-:Y:S01]  /*0430*/  LDS R26, [R3+0x580] ;  /* 0x00058000031a7984 */ /* 0x000fe20000000800 */
[----:B----4-:R-:W-:-:S03]  /*0440*/  FFMA R27, R8, R25, R27 ;  /* 0x00000019081b7223 */ /* 0x010fc6000000001b */
[----:B------:R-:W2:Y:S01]  /*0450*/  LDS R25, [R3+0x500] ;  /* 0x0005000003197984 */ /* 0x000ea20000000800 */
[----:B-----5:R-:W-:-:S04]  /*0460*/  FFMA R20, R20, R9, R27 ;  /* 0x0000000914147223 */ /* 0x020fc8000000001b */
[----:B0-----:R-:W-:Y:S02]  /*0470*/  FFMA R21, R21, R10, R20 ;  /* 0x0000000a15157223 */ /* 0x001fe40000000014 */
[----:B------:R-:W-:Y:S02]  /*0480*/  LDS R20, [R3+0x680] ;  /* 0x0006800003147984 */ /* 0x000fe40000000800 */
[----:B------:R-:W-:Y:S02]  /*0490*/  FFMA R27, R24, R11, R21 ;  /* 0x0000000b181b7223 */ /* 0x000fe40000000015 */
[----:B------:R-:W-:Y:S04]  /*04a0*/  LDS R21, [R3+0x600] ;  /* 0x0006000003157984 */ /* 0x000fe80000000800 */
[----:B------:R-:W0:Y:S01]  /*04b0*/  LDS.128 R8, [R5+0x30] ;  /* 0x0000300005087984 */ /* 0x000e220000000c00 */
[----:B-1----:R-:W-:-:S03]  /*04c0*/  FFMA R27, R12, R23, R27 ;  /* 0x000000170c1b7223 */ /* 0x002fc6000000001b */
[----:B------:R-:W1:Y:S01]  /*04d0*/  LDS R23, [R3+0x700] ;  /* 0x0007000003177984 */ /* 0x000e620000000800 */
[----:B------:R-:W-:-:S03]  /*04e0*/  FFMA R22, R22, R13, R27 ;  /* 0x0000000d16167223 */ /* 0x000fc6000000001b */
[----:B------:R-:W3:Y:S01]  /*04f0*/  LDS R24, [R3+0x780] ;  /* 0x0007800003187984 */ /* 0x000ee20000000800 */
[----:B--2---:R-:W-:-:S03]  /*0500*/  FFMA R25, R25, R14, R22 ;  /* 0x0000000e19197223 */ /* 0x004fc60000000016 */
[----:B------:R-:W-:Y:S01]  /*0510*/  LDS R22, [R3+0x880] ;  /* 0x0008800003167984 */ /* 0x000fe20000000800 */
[----:B------:R-:W-:-:S03]  /*0520*/  FFMA R27, R26, R15, R25 ;  /* 0x0000000f1a1b7223 */ /* 0x000fc60000000019 */
[----:B------:R-:W-:Y:S04]  /*0530*/  LDS R25, [R3+0x800] ;  /* 0x0008000003197984 */ /* 0x000fe80000000800 */
[----:B------:R-:W2:Y:S04]  /*0540*/  LDS.128 R12, [R5+0x40] ;  /* 0x00004000050c7984 */ /* 0x000ea80000000c00 */
[----:B------:R-:W-:Y:S01]  /*0550*/  LDS R26, [R3+0x980] ;  /* 0x00098000031a7984 */ /* 0x000fe20000000800 */
[----:B0-----:R-:W-:-:S03]  /*0560*/  FFMA R27, R8, R21, R27 ;  /* 0x00000015081b7223 */ /* 0x001fc6000000001b */
[----:B------:R-:W0:Y:S01]  /*0570*/  LDS R21, [R3+0x900] ;  /* 0x0009000003157984 */ /* 0x000e220000000800 */
[----:B------:R-:W-:-:S04]  /*0580*/  FFMA R20, R20, R9, R27 ;  /* 0x0000000914147223 */ /* 0x000fc8000000001b */
[----:B-1----:R-:W-:Y:S02]  /*0590*/  FFMA R23, R23, R10, R20 ;  /* 0x0000000a17177223 */ /* 0x002fe40000000014 */
[----:B------:R-:W-:Y:S02]  /*05a0*/  LDS R20, [R3+0xa80] ;  /* 0x000a800003147984 */ /* 0x000fe40000000800 */
[----:B---3--:R-:W-:Y:S02]  /*05b0*/  FFMA R27, R24, R11, R23 ;  /* 0x0000000b181b7223 */ /* 0x008fe40000000017 */
[----:B------:R-:W-:Y:S04]  /*05c0*/  LDS R23, [R3+0xa00] ;  /* 0x000a000003177984 */ /* 0x000fe80000000800 */
[----:B------:R-:W1:Y:S01]  /*05d0*/  LDS.128 R8, [R5+0x50] ;  /* 0x0000500005087984 */ /* 0x000e620000000c00 */
[----:B--2---:R-:W-:-:S03]  /*05e0*/  FFMA R27, R12, R25, R27 ;  /* 0x000000190c1b7223 */ /* 0x004fc6000000001b */
[----:B------:R-:W2:Y:S01]  /*05f0*/  LDS R25, [R3+0xb00] ;  /* 0x000b000003197984 */ /* 0x000ea20000000800 */
[----:B------:R-:W-:-:S03]  /*0600*/  FFMA R12, R22, R13, R27 ;  /* 0x0000000d160c7223 */ /* 0x000fc6000000001b */
[----:B------:R-:W3:Y:S04]  /*0610*/  LDS R22, [R3+0xb80] ;  /* 0x000b800003167984 */ /* 0x000ee80000000800 */
[----:B------:R-:W-:Y:S01]  /*0620*/  LDS R24, [R3+0xc80] ;  /* 0x000c800003187984 */ /* 0x000fe20000000800 */
[----:B0-----:R-:W-:-:S04]  /*0630*/  FFMA R21, R21, R14, R12 ;  /* 0x0000000e15157223 */ /* 0x001fc8000000000c */
[----:B------:R-:W-:Y:S02]  /*0640*/  FFMA R27, R26, R15, R21 ;  /* 0x0000000f1a1b7223 */ /* 0x000fe40000000015 */
[----:B------:R-:W-:Y:S04]  /*0650*/  LDS R21, [R3+0xc00] ;  /* 0x000c000003157984 */ /* 0x000fe80000000800 */
[----:B------:R-:W0:Y:S01]  /*0660*/  LDS.128 R12, [R5+0x60] ;  /* 0x00006000050c7984 */ /* 0x000e220000000c00 */
[----:B-1----:R-:W-:-:S04]  /*0670*/  FFMA R23, R8, R23, R27 ;  /* 0x0000001708177223 */ /* 0x002fc8000000001b */
[----:B------:R-:W-:Y:S02]  /*0680*/  FFMA R20, R20, R9, R23 ;  /* 0x0000000914147223 */ /* 0x000fe40000000017 */
[----:B------:R-:W1:Y:S02]  /*0690*/  LDS R23, [R3+0xd00] ;  /* 0x000d000003177984 */ /* 0x000e640000000800 */
[----:B--2---:R-:W-:Y:S02]  /*06a0*/  FFMA R25, R25, R10, R20 ;  /* 0x0000000a19197223 */ /* 0x004fe40000000014 */
[----:B------:R-:W2:Y:S02]  /*06b0*/  LDS R20, [R3+0xd80] ;  /* 0x000d800003147984 */ /* 0x000ea40000000800 */
[----:B---3--:R-:W-:Y:S02]  /*06c0*/  FFMA R27, R22, R11, R25 ;  /* 0x0000000b161b7223 */ /* 0x008fe40000000019 */
[----:B------:R-:W-:Y:S04]  /*06d0*/  LDS R25, [R3+0xe00] ;  /* 0x000e000003197984 */ /* 0x000fe80000000800 */
[----:B------:R-:W3:Y:S04]  /*06e0*/  LDS.128 R8, [R5+0x70] ;  /* 0x0000700005087984 */ /* 0x000ee80000000c00 */
[----:B------:R-:W4:Y:S01]  /*06f0*/  LDS R22, [R3+0xe80] ;  /* 0x000e800003167984 */ /* 0x000f220000000800 */
[----:B0-----:R-:W-:-:S03]  /*0700*/  FFMA R27, R12, R21, R27 ;  /* 0x000000150c1b7223 */ /* 0x001fc6000000001b */
[----:B------:R-:W0:Y:S04]  /*0710*/  LDS R21, [R3+0xf00] ;  /* 0x000f000003157984 */ /* 0x000e280000000800 */
[----:B------:R-:W5:Y:S01]  /*0720*/  LDS R12, [R3+0xf80] ;  /* 0x000f8000030c7984 */ /* 0x000f620000000800 */
[----:B------:R-:W-:-:S04]  /*0730*/  FFMA R24, R24, R13, R27 ;  /* 0x0000000d18187223 */ /* 0x000fc8000000001b */
[----:B-1----:R-:W-:-:S04]  /*0740*/  FFMA R23, R23, R14, R24 ;  /* 0x0000000e17177223 */ /* 0x002fc80000000018 */
[----:B--2---:R-:W-:-:S04]  /*0750*/  FFMA R15, R20, R15, R23 ;  /* 0x0000000f140f7223 */ /* 0x004fc80000000017 */
[----:B---3--:R-:W-:-:S04]  /*0760*/  FFMA R15, R8, R25, R15 ;  /* 0x00000019080f7223 */ /* 0x008fc8000000000f */
[----:B----4-:R-:W-:Y:S01]  /*0770*/  FFMA R22, R22, R9, R15 ;  /* 0x0000000916167223 */ /* 0x010fe2000000000f */
[----:B------:R-:W-:Y:S02]  /*0780*/  IADD3 R16, PT, PT, R16, 0x20, RZ ;  /* 0x0000002010107810 */ /* 0x000fe40007ffe0ff */
[----:B------:R-:W-:Y:S02]  /*0790*/  IADD3 R6, PT, PT, R6, 0x20, RZ ;  /* 0x0000002006067810 */ /* 0x000fe40007ffe0ff */
[----:B------:R-:W-:Y:S01]  /*07a0*/  LEA R7, R0, R7, 0x5 ;  /* 0x0000000700077211 */ /* 0x000fe200078e28ff */
[----:B0-----:R-:W-:-:S04]  /*07b0*/  FFMA R21, R21, R10, R22 ;  /* 0x0000000a15157223 */ /* 0x001fc80000000016 */
[----:B-----5:R-:W-:Y:S01]  /*07c0*/  FFMA R21, R12, R11, R21 ;  /* 0x0000000b0c157223 */ /* 0x020fe20000000015 */
[----:B------:R-:W-:Y:S06]  /*07d0*/  BAR.SYNC.DEFER_BLOCKING 0x0 ;  /* 0x0000000000007b1d */ /* 0x000fec0000010000 */
[----:B------:R-:W-:Y:S05]  /*07e0*/  BRA.U UP0, `(.L_x_1) ;  /* 0xfffffff900847547 */ /* 0x000fea000b83ffff */
.L_x_0:
[----:B------:R-:W0:Y:S02]  /*07f0*/  LDCU.64 UR4, c[0x0][0x398] ;  /* 0x00007300ff0477ac */ /* 0x000e240008000a00 */
[----:B0-----:R-:W-:-:S04]  /*0800*/  ISETP.GE.AND P0, PT, R19, UR5, PT ;  /* 0x0000000513007c0c */ /* 0x001fc8000bf06270 */
[----:B------:R-:W-:-:S13]  /*0810*/  ISETP.GE.OR P0, PT, R18, UR4, P0 ;  /* 0x0000000412007c0c */ /* 0x000fda0008706670 */
[----:B------:R-:W-:Y:S05]  /*0820*/  @P0 EXIT ;  /* 0x000000000000094d */ /* 0x000fea0003800000 */
[----:B------:R-:W0:Y:S01]  /*0830*/  LDC.64 R2, c[0x0][0x390] ;  /* 0x0000e400ff027b82 */ /* 0x000e220000000a00 */
[----:B------:R-:W-:-:S04]  /*0840*/  IMAD R19, R18, UR5, R19 ;  /* 0x0000000512137c24 */ /* 0x000fc8000f8e0213 */
[----:B0-----:R-:W-:-:S05]  /*0850*/  IMAD.WIDE R2, R19, 0x4, R2 ;  /* 0x0000000413027825 */ /* 0x001fca00078e0202 */
[----:B------:R-:W-:Y:S01]  /*0860*/  STG.E desc[UR8][R2.64], R21 ;  /* 0x0000001502007986 */ /* 0x000fe2000c101908 */
[----:B------:R-:W-:Y:S05]  /*0870*/  EXIT ;  /* 0x000000000000794d */ /* 0x000fea0003800000 */
.L_x_2:
[----:B------:R-:W-:-:S00]  /*0880*/  BRA `(.L_x_2) ;  /* 0xfffffffc00fc7947 */ /* 0x000fc0000383ffff */
[----:B------:R-:W-:-:S00]  /*0890*/  NOP ;  /* 0x0000000000007918 */ /* 0x000fc00000000000 */
        /* <DEDUP_REMOVED lines=14> */
.L_x_10:


//--------------------- .text._Z19matMulKernelDynamicILi16EEvPKfS1_Pfiii --------------------------
	.section	.text._Z19matMulKernelDynamicILi16EEvPKfS1_Pfiii,"ax",@progbits
	.align	128
        .global         _Z19matMulKernelDynamicILi16EEvPKfS1_Pfiii
        .type           _Z19matMulKernelDynamicILi16EEvPKfS1_Pfiii,@function
        .size           _Z19matMulKernelDynamicILi16EEvPKfS1_Pfiii,(.L_x_11 - _Z19matMulKernelDynamicILi16EEvPKfS1_Pfiii)
        .other          _Z19matMulKernelDynamicILi16EEvPKfS1_Pfiii,@"STO_CUDA_ENTRY STV_DEFAULT"
_Z19matMulKernelDynamicILi16EEvPKfS1_Pfiii:
.text._Z19matMulKernelDynamicILi16EEvPKfS1_Pfiii:
        /* <DEDUP_REMOVED lines=32> */
.L_x_4:
        /* <DEDUP_REMOVED lines=14> */
[----:B------:R-:W-:Y:S02]  /*02e0*/  IADD3 R0, PT, PT, R0, 0x10, RZ ;  /* 0x0000001000007810 */ /* 0x000fe40007ffe0ff */
[----:B------:R-:W-:Y:S02]  /*02f0*/  IADD3 R13, PT, PT, R13, 0x10, RZ ;  /* 0x000000100d0d7810 */ /* 0x000fe40007ffe0ff */
[----:B------:R-:W-:Y:S02]  /*0300*/  IADD3 R12, PT, PT, R12, 0x10, RZ ;  /* 0x000000100c0c7810 */ /* 0x000fe40007ffe0ff */
[----:B------:R-:W-:Y:S01]  /*0310*/  LEA R19, R14, R19, 0x4 ;  /* 0x000000130e137211 */ /* 0x000fe200078e20ff */
        /* <DEDUP_REMOVED lines=11> */
[----:B------:R-:W5:Y:S04]  /*03d0*/  LDS R25, [R17+0x180] ;  /* 0x0001800011197984 */ /* 0x000f680000000800 */
[----:B------:R-:W5:Y:S04]  /*03e0*/  LDS R22, [R17+0x1c0] ;  /* 0x0001c00011167984 */ /* 0x000f680000000800 */
[----:B------:R-:W-:Y:S01]  /*03f0*/  LDS R24, [R17+0x240] ;  /* 0x0002400011187984 */ /* 0x000fe20000000800 */
[----:B0-----:R-:W-:-:S03]  /*0400*/  FFMA R8, R8, R28, R21 ;  /* 0x0000001c08087223 */ /* 0x001fc60000000015 */
[----:B------:R-:W-:Y:S01]  /*0410*/  LDS R21, [R17+0x200] ;  /* 0x0002000011157984 */ /* 0x000fe20000000800 */
[----:B-1----:R-:W-:-:S04]  /*0420*/  FFMA R8, R29, R9, R8 ;  /* 0x000000091d087223 */ /* 0x002fc80000000008 */
[----:B--2---:R-:W-:-:S04]  /*0430*/  FFMA R27, R27, R10, R8 ;  /* 0x0000000a1b1b7223 */ /* 0x004fc80000000008 */
[----:B---3--:R-:W-:Y:S02]  /*0440*/  FFMA R27, R26, R11, R27 ;  /* 0x0000000b1a1b7223 */ /* 0x008fe4000000001b */
[----:B------:R-:W0:Y:S02]  /*0450*/  LDS.128 R8, [R16+0x20] ;  /* 0x0000200010087984 */ /* 0x000e240000000c00 */
[----:B----4-:R-:W-:-:S04]  /*0460*/  FFMA R23, R4, R23, R27 ;  /* 0x0000001704177223 */ /* 0x010fc8000000001b */
[----:B-----5:R-:W-:Y:S02]  /*0470*/  FFMA R20, R20, R5, R23 ;  /* 0x0000000514147223 */ /* 0x020fe40000000017 */
[----:B------:R-:W1:Y:S02]  /*0480*/  LDS R23, [R17+0x280] ;  /* 0x0002800011177984 */ /* 0x000e640000000800 */
[----:B------:R-:W-:Y:S02]  /*0490*/  FFMA R25, R25, R6, R20 ;  /* 0x0000000619197223 */ /* 0x000fe40000000014 */
[----:B------:R-:W2:Y:S02]  /*04a0*/  LDS R20, [R17+0x2c0] ;  /* 0x0002c00011147984 */ /* 0x000ea40000000800 */
[----:B------:R-:W-:Y:S02]  /*04b0*/  FFMA R27, R22, R7, R25 ;  /* 0x00000007161b7223 */ /* 0x000fe40000000019 */
        /* <DEDUP_REMOVED lines=10> */
[----:B----4-:R-:W-:-:S04]  /*0560*/  FFMA R22, R22, R5, R11 ;  /* 0x0000000516167223 */ /* 0x010fc8000000000b */
[----:B0-----:R-:W-:-:S04]  /*0570*/  FFMA R21, R21, R6, R22 ;  /* 0x0000000615157223 */ /* 0x001fc80000000016 */
[----:B-----5:R-:W-:Y:S01]  /*0580*/  FFMA R21, R8, R7, R21 ;  /* 0x0000000708157223 */ /* 0x020fe20000000015 */
[----:B------:R-:W-:Y:S06]  /*0590*/  BAR.SYNC.DEFER_BLOCKING 0x0 ;  /* 0x0000000000007b1d */ /* 0x000fec0000010000 */
[----:B------:R-:W-:Y:S05]  /*05a0*/  BRA.U UP0, `(.L_x_4) ;  /* 0xfffffffd00147547 */ /* 0x000fea000b83ffff */
.L_x_3:
        /* <DEDUP_REMOVED lines=9> */
.L_x_5:
        /* <DEDUP_REMOVED lines=12> */
.L_x_11:


//--------------------- .text._Z19matMulKernelDynamicILi8EEvPKfS1_Pfiii --------------------------
	.section	.text._Z19matMulKernelDynamicILi8EEvPKfS1_Pfiii,"ax",@progbits
	.align	128
        .global         _Z19matMulKernelDynamicILi8EEvPKfS1_Pfiii
        .type           _Z19matMulKernelDynamicILi8EEvPKfS1_Pfiii,@function
        .size           _Z19matMulKernelDynamicILi8EEvPKfS1_Pfiii,(.L_x_12 - _Z19matMulKernelDynamicILi8EEvPKfS1_Pfiii)
        .other          _Z19matMulKernelDynamicILi8EEvPKfS1_Pfiii,@"STO_CUDA_ENTRY STV_DEFAULT"
_Z19matMulKernelDynamicILi8EEvPKfS1_Pfiii:
.text._Z19matMulKernelDynamicILi8EEvPKfS1_Pfiii:
        /* <DEDUP_REMOVED lines=13> */
[----:B------:R-:W-:Y:S01]  /*00d0*/  UMOV UR4, 0x400 ;  /* 0x0000040000047882 */ /* 0x000fe20000000000 */
[----:B------:R-:W-:Y:S01]  /*00e0*/  UISETP.GE.U32.AND UP0, UPT, UR7, 0x9, UPT ;  /* 0x000000090700788c */ /* 0x000fe2000bf06070 */
[----:B------:R-:W-:Y:S01]  /*00f0*/  MOV R25, RZ ;  /* 0x000000ff00197202 */ /* 0x000fe20000000f00 */
[----:B------:R-:W-:Y:S02]  /*0100*/  UIADD3 UR5, UPT, UPT, UR4, 0x100, URZ ;  /* 0x0000010004057890 */ /* 0x000fe4000fffe0ff */
[----:B0-----:R-:W-:Y:S02]  /*0110*/  ULEA UR4, UR6, UR4, 0x18 ;  /* 0x0000000406047291 */ /* 0x001fe4000f8ec0ff */
[----:B------:R-:W-:Y:S02]  /*0120*/  ULEA UR5, UR6, UR5, 0x18 ;  /* 0x0000000506057291 */ /* 0x000fe4000f8ec0ff */
[----:B------:R-:W-:-:S02]  /*0130*/  UIADD3 UR6, UPT, UPT, UR7, 0x7, URZ ;  /* 0x0000000707067890 */ /* 0x000fc4000fffe0ff */
[C---:B------:R-:W-:Y:S01]  /*0140*/  LEA R5, R3.reuse, UR4, 0x5 ;  /* 0x0000000403057c11 */ /* 0x040fe2000f8e28ff */
[----:B------:R-:W-:Y:S01]  /*0150*/  UMOV UR4, URZ ;  /* 0x000000ff00047c82 */ /* 0x000fe20008000000 */
[C---:B------:R-:W-:Y:S02]  /*0160*/  LEA R4, R0.reuse, UR5, 0x2 ;  /* 0x0000000500047c11 */ /* 0x040fe4000f8e10ff */
[----:B------:R-:W-:Y:S02]  /*0170*/  LEA R6, R0, R5, 0x2 ;  /* 0x0000000500067211 */ /* 0x000fe400078e10ff */
[----:B------:R-:W-:Y:S01]  /*0180*/  LEA R7, R3, R4, 0x5 ;  /* 0x0000000403077211 */ /* 0x000fe200078e28ff */
[----:B------:R-:W-:Y:S06]  /*0190*/  BRA.U !UP0, `(.L_x_7) ;  /* 0x00000005087c7547 */ /* 0x000fec000b800000 */
[----:B------:R-:W0:Y:S01]  /*01a0*/  LDCU.64 UR10, c[0x0][0x398] ;  /* 0x00007300ff0a77ac */ /* 0x000e220008000a00 */
[----:B------:R-:W1:Y:S01]  /*01b0*/  LDC R17, c[0x0][0x39c] ;  /* 0x0000e700ff117b82 */ /* 0x000e620000000800 */
[----:B------:R-:W-:Y:S01]  /*01c0*/  IADD3 R9, PT, PT, R3, 0x8, RZ ;  /* 0x0000000803097810 */ /* 0x000fe20007ffe0ff */
[----:B------:R-:W-:Y:S01]  /*01d0*/  IMAD R21, R23, UR7, R0 ;  /* 0x0000000717157c24 */ /* 0x000fe2000f8e0200 */
[----:B------:R-:W-:Y:S01]  /*01e0*/  USHF.R.U32.HI UR4, URZ, 0x3, UR6 ;  /* 0x00000003ff047899 */ /* 0x000fe20008011606 */
[----:B------:R-:W-:Y:S01]  /*01f0*/  MOV R25, RZ ;  /* 0x000000ff00197202 */ /* 0x000fe20000000f00 */
[----:B------:R-:W2:Y:S01]  /*0200*/  LDCU UR5, c[0x0][0x3a0] ;  /* 0x00007400ff0577ac */ /* 0x000ea20008000800 */
[----:B------:R-:W-:Y:S02]  /*0210*/  MOV R19, R0 ;  /* 0x0000000000137202 */ /* 0x000fe40000000f00 */
[----:B------:R-:W-:Y:S01]  /*0220*/  MOV R20, R3 ;  /* 0x0000000300147202 */ /* 0x000fe20000000f00 */
[----:B------:R-:W-:Y:S01]  /*0230*/  ULOP3.LUT UR4, UR4, 0xffffffe, URZ, 0xc0, !UPT ;  /* 0x0ffffffe04047892 */ /* 0x000fe2000f8ec0ff */
[----:B------:R-:W-:-:S03]  /*0240*/  IADD3 R21, PT, PT, R21, 0x8, RZ ;  /* 0x0000000815157810 */ /* 0x000fc60007ffe0ff */
[----:B------:R-:W-:Y:S01]  /*0250*/  UIADD3 UR4, UPT, UPT, -UR4, URZ, URZ ;  /* 0x000000ff04047290 */ /* 0x000fe2000fffe1ff */
[--C-:B0-----:R-:W-:Y:S01]  /*0260*/  IMAD R9, R9, UR11, R0.reuse ;  /* 0x0000000b09097c24 */ /* 0x101fe2000f8e0200 */
[----:B------:R-:W-:Y:S01]  /*0270*/  ISETP.GE.AND P1, PT, R23, UR10, PT ;  /* 0x0000000a17007c0c */ /* 0x000fe2000bf26270 */
[----:B------:R-:W-:-:S03]  /*0280*/  IMAD R18, R3, UR11, R0 ;  /* 0x0000000b03127c24 */ /* 0x000fc6000f8e0200 */
[C---:B------:R-:W-:Y:S01]  /*0290*/  LEA R16, R11.reuse, R9, 0x3 ;  /* 0x000000090b107211 */ /* 0x040fe200078e18ff */
[----:B--2---:R-:W-:-:S08]  /*02a0*/  IMAD R18, R11, 0x8, R18 ;  /* 0x000000080b127824 */ /* 0x004fd000078e0212 */
.L_x_8:
[-C--:B-1----:R-:W-:Y:S01]  /*02b0*/  ISETP.GE.AND P0, PT, R2, R17.reuse, PT ;  /* 0x000000110200720c */ /* 0x082fe20003f06270 */
[----:B------:R-:W-:Y:S01]  /*02c0*/  UMOV UR7, UR5 ;  /* 0x0000000500077c82 */ /* 0x000fe20008000000 */
[----:B------:R-:W-:Y:S01]  /*02d0*/  HFMA2 R27, -RZ, RZ, 0, 0 ;  /* 0x00000000ff1b7431 */ /* 0x000fe200000001ff */
[----:B------:R-:W-:Y:S01]  /*02e0*/  ISETP.GE.U32.OR P2, PT, R19, UR7, P1 ;  /* 0x0000000713007c0c */ /* 0x000fe20008f46470 */
[----:B------:R-:W-:Y:S01]  /*02f0*/  IMAD.MOV.U32 R24, RZ, RZ, RZ ;  /* 0x000000ffff187224 */ /* 0x000fe200078e00ff */
[----:B------:R-:W-:-:S11]  /*0300*/  ISETP.GE.U32.OR P3, PT, R20, R17, P0 ;  /* 0x000000111400720c */ /* 0x000fd60000766470 */
[----:B------:R-:W0:Y:S01]  /*0310*/  @!P2 LDC.64 R10, c[0x0][0x380] ;  /* 0x0000e000ff0aab82 */ /* 0x000e220000000a00 */
[----:B------:R-:W-:-:S07]  /*0320*/  @!P2 IADD3 R13, PT, PT, R21, -0x8, RZ ;  /* 0xfffffff8150da810 */ /* 0x000fce0007ffe0ff */
[----:B------:R-:W1:Y:S01]  /*0330*/  @!P3 LDC.64 R8, c[0x0][0x388] ;  /* 0x0000e200ff08bb82 */ /* 0x000e620000000a00 */
[----:B0-----:R-:W-:-:S05]  /*0340*/  @!P2 IMAD.WIDE.U32 R12, R13, 0x4, R10 ;  /* 0x000000040d0ca825 */ /* 0x001fca00078e000a */
[----:B------:R0:W2:Y:S01]  /*0350*/  @!P2 LDG.E R27, desc[UR8][R12.64] ;  /* 0x000000080c1ba981 */ /* 0x0000a2000c1e1900 */
[----:B-1----:R-:W-:-:S05]  /*0360*/  @!P3 IMAD.WIDE.U32 R14, R18, 0x4, R8 ;  /* 0x00000004120eb825 */ /* 0x002fca00078e0008 */
[----:B------:R-:W3:Y:S01]  /*0370*/  @!P3 LDG.E R24, desc[UR8][R14.64] ;  /* 0x000000080e18b981 */ /* 0x000ee2000c1e1900 */
[----:B0-----:R-:W-:-:S04]  /*0380*/  IADD3 R12, PT, PT, R19, 0x8, RZ ;  /* 0x00000008130c7810 */ /* 0x001fc80007ffe0ff */
[----:B------:R-:W-:-:S13]  /*0390*/  ISETP.GE.U32.OR P2, PT, R12, UR7, P1 ;  /* 0x000000070c007c0c */ /* 0x000fda0008f46470 */
[----:B------:R-:W0:Y:S01]  /*03a0*/  @!P2 LDC.64 R12, c[0x0][0x380] ;  /* 0x0000e000ff0cab82 */ /* 0x000e220000000a00 */
[----:B--2---:R-:W-:Y:S04]  /*03b0*/  STS [R6], R27 ;  /* 0x0000001b06007388 */ /* 0x004fe80000000800 */
[----:B---3--:R-:W-:Y:S03]  /*03c0*/  STS [R7], R24 ;  /* 0x0000001807007388 */ /* 0x008fe60000000800 */
[----:B------:R-:W-:Y:S06]  /*03d0*/  BAR.SYNC.DEFER_BLOCKING 0x0 ;  /* 0x0000000000007b1d */ /* 0x000fec0000010000 */
[----:B------:R-:W-:Y:S04]  /*03e0*/  LDS R26, [R4] ;  /* 0x00000000041a7984 */ /* 0x000fe80000000800 */
[----:B------:R-:W1:Y:S04]  /*03f0*/  LDS.128 R8, [R5] ;  /* 0x0000000005087984 */ /* 0x000e680000000c00 */
[----:B------:R-:W2:Y:S04]  /*0400*/  LDS R29, [R4+0x20] ;  /* 0x00002000041d7984 */ /* 0x000ea80000000800 */
[----:B------:R-:W3:Y:S04]  /*0410*/  LDS R28, [R4+0x40] ;  /* 0x00004000041c7984 */ /* 0x000ee80000000800 */
[----:B------:R-:W4:Y:S04]  /*0420*/  LDS R22, [R4+0x60] ;  /* 0x0000600004167984 */ /* 0x000f280000000800 */
[----:B------:R-:W-:Y:S01]  /*0430*/  LDS R24, [R4+0xa0] ;  /* 0x0000a00004187984 */ /* 0x000fe20000000800 */
[----:B-1----:R-:W-:-:S03]  /*0440*/  FFMA R8, R8, R26, R25 ;  /* 0x0000001a08087223 */ /* 0x002fc60000000019 */
[----:B------:R-:W-:Y:S01]  /*0450*/  LDS R26, [R4+0x80] ;  /* 0x00008000041a7984 */ /* 0x000fe20000000800 */
[----:B--2---:R-:W-:-:S03]  /*0460*/  FFMA R9, R29, R9, R8 ;  /* 0x000000091d097223 */ /* 0x004fc60000000008 */
[----:B------:R-:W-:Y:S01]  /*0470*/  LDS R25, [R4+0xc0] ;  /* 0x0000c00004197984 */ /* 0x000fe20000000800 */
[----:B---3--:R-:W-:Y:S01]  /*0480*/  FFMA R15, R28, R10, R9 ;  /* 0x0000000a1c0f7223 */ /* 0x008fe20000000009 */
[----:B0-----:R-:W-:Y:S01]  /*0490*/  @!P2 IMAD.WIDE.U32 R8, R21, 0x4, R12 ;  /* 0x000000041508a825 */ /* 0x001fe200078e000c */
[----:B------:R-:W-:-:S03]  /*04a0*/  IADD3 R10, PT, PT, R20, 0x8, RZ ;  /* 0x00000008140a7810 */ /* 0x000fc60007ffe0ff */
[----:B----4-:R-:W-:Y:S02]  /*04b0*/  FFMA R27, R22, R11, R15 ;  /* 0x0000000b161b7223 */ /* 0x010fe4000000000f */
[----:B------:R-:W0:Y:S01]  /*04c0*/  LDS.128 R12, [R5+0x10] ;  /* 0x00001000050c7984 */ /* 0x000e220000000c00 */
[----:B------:R-:W-:-:S03]  /*04d0*/  ISETP.GE.U32.OR P0, PT, R10, R17, P0 ;  /* 0x000000110a00720c */ /* 0x000fc60000706470 */
[----:B------:R-:W1:Y:S10]  /*04e0*/  LDS R22, [R4+0xe0] ;  /* 0x0000e00004167984 */ /* 0x000e740000000800 */
[----:B------:R-:W2:Y:S01]  /*04f0*/  @!P0 LDC.64 R10, c[0x0][0x388] ;  /* 0x0000e200ff0a8b82 */ /* 0x000ea20000000a00 */
[----:B------:R-:W-:-:S07]  /*0500*/  MOV R29, RZ ;  /* 0x000000ff001d7202 */ /* 0x000fce0000000f00 */
[----:B------:R-:W-:Y:S01]  /*0510*/  BAR.SYNC.DEFER_BLOCKING 0x0 ;  /* 0x0000000000007b1d */ /* 0x000fe20000010000 */
[----:B0-----:R-:W-:Y:S01]  /*0520*/  FFMA R12, R12, R26, R27 ;  /* 0x0000001a0c0c7223 */ /* 0x001fe2000000001b */
[----:B--2---:R-:W-:-:S04]  /*0530*/  @!P0 IMAD.WIDE.U32 R26, R16, 0x4, R10 ;  /* 0x00000004101a8825 */ /* 0x004fc800078e000a */
[----:B------:R-:W-:Y:S01]  /*0540*/  HFMA2 R10, -RZ, RZ, 0, 0 ;  /* 0x00000000ff0a7431 */ /* 0x000fe200000001ff */
[----:B------:R-:W2:Y:S05]  /*0550*/  @!P2 LDG.E R29, desc[UR8][R8.64] ;  /* 0x00000008081da981 */ /* 0x000eaa000c1e1900 */
[----:B------:R-:W3:Y:S01]  /*0560*/  @!P0 LDG.E R10, desc[UR8][R26.64] ;  /* 0x000000081a0a8981 */ /* 0x000ee2000c1e1900 */
[----:B------:R-:W-:-:S04]  /*0570*/  FFMA R28, R24, R13, R12 ;  /* 0x0000000d181c7223 */ /* 0x000fc8000000000c */
[----:B------:R-:W-:-:S04]  /*0580*/  FFMA R25, R25, R14, R28 ;  /* 0x0000000e19197223 */ /* 0x000fc8000000001c */
[----:B-1----:R-:W-:Y:S01]  /*0590*/  FFMA R15, R22, R15, R25 ;  /* 0x0000000f160f7223 */ /* 0x002fe20000000019 */
[----:B------:R-:W-:-:S04]  /*05a0*/  UIADD3 UR4, UPT, UPT, UR4, 0x2, URZ ;  /* 0x0000000204047890 */ /* 0x000fc8000fffe0ff */
[----:B------:R-:W-:Y:S01]  /*05b0*/  UISETP.NE.AND UP0, UPT, UR4, URZ, UPT ;  /* 0x000000ff0400728c */ /* 0x000fe2000bf05270 */
[----:B------:R-:W-:Y:S01]  /*05c0*/  IADD3 R20, PT, PT, R20, 0x10, RZ ;  /* 0x0000001014147810 */ /* 0x000fe20007ffe0ff */
[----:B------:R-:W-:Y:S01]  /*05d0*/  IMAD R18, R17, 0x10, R18 ;  /* 0x0000001011127824 */ /* 0x000fe200078e0212 */
        /* <DEDUP_REMOVED lines=10> */
[----:B------:R-:W-:Y:S04]  /*0680*/  LDS R25, [R4+0x80] ;  /* 0x0000800004197984 */ /* 0x000fe80000000800 */
[----:B------:R-:W-:Y:S04]  /*0690*/  LDS R22, [R4+0xa0] ;  /* 0x0000a00004167984 */ /* 0x000fe80000000800 */
[----:B------:R-:W-:Y:S01]  /*06a0*/  LDS R27, [R4+0xe0] ;  /* 0x0000e000041b7984 */ /* 0x000fe20000000800 */
[----:B0-----:R-:W-:-:S03]  /*06b0*/  FFMA R13, R8, R13, R15 ;  /* 0x0000000d080d7223 */ /* 0x001fc6000000000f */
[----:B------:R-:W0:Y:S01]  /*06c0*/  LDS R8, [R4+0x60] ;  /* 0x0000600004087984 */ /* 0x000e220000000800 */
[----:B-1----:R-:W-:-:S03]  /*06d0*/  FFMA R9, R12, R9, R13 ;  /* 0x000000090c097223 */ /* 0x002fc6000000000d */
[----:B------:R-:W1:Y:S01]  /*06e0*/  LDS.128 R12, [R5+0x10] ;  /* 0x00001000050c7984 */ /* 0x000e620000000c00 */
[----:B--2---:R-:W-:-:S03]  /*06f0*/  FFMA R9, R24, R10, R9 ;  /* 0x0000000a18097223 */ /* 0x004fc60000000009 */
[----:B------:R-:W2:Y:S01]  /*0700*/  LDS R10, [R4+0xc0] ;  /* 0x0000c000040a7984 */ /* 0x000ea20000000800 */
[----:B0-----:R-:W-:-:S04]  /*0710*/  FFMA R9, R8, R11, R9 ;  /* 0x0000000b08097223 */ /* 0x001fc80000000009 */
[----:B-1----:R-:W-:-:S04]  /*0720*/  FFMA R9, R12, R25, R9 ;  /* 0x000000190c097223 */ /* 0x002fc80000000009 */
[----:B------:R-:W-:-:S04]  /*0730*/  FFMA R9, R22, R13, R9 ;  /* 0x0000000d16097223 */ /* 0x000fc80000000009 */
[----:B--2---:R-:W-:-:S04]  /*0740*/  FFMA R10, R10, R14, R9 ;  /* 0x0000000e0a0a7223 */ /* 0x004fc80000000009 */
[----:B------:R-:W-:Y:S01]  /*0750*/  FFMA R25, R27, R15, R10 ;  /* 0x0000000f1b197223 */ /* 0x000fe2000000000a */
[----:B------:R-:W-:Y:S06]  /*0760*/  BAR.SYNC.DEFER_BLOCKING 0x0 ;  /* 0x0000000000007b1d */ /* 0x000fec0000010000 */
[----:B------:R-:W-:Y:S05]  /*0770*/  BRA.U UP0, `(.L_x_8) ;  /* 0xfffffff900cc7547 */ /* 0x000fea000b83ffff */
[----:B------:R-:W-:-:S12]  /*0780*/  ULOP3.LUT UR4, UR6, 0x7ffffff0, URZ, 0xc0, !UPT ;  /* 0x7ffffff006047892 */ /* 0x000fd8000f8ec0ff */
.L_x_7:
[----:B------:R-:W-:-:S09]  /*0790*/  ULOP3.LUT UP0, URZ, UR6, 0x8, URZ, 0xc0, !UPT ;  /* 0x0000000806ff7892 */ /* 0x000fd2000f80c0ff */
[----:B------:R-:W-:Y:S05]  /*07a0*/  BRA.U !UP0, `(.L_x_6) ;  /* 0x0000000108a07547 */ /* 0x000fea000b800000 */
[----:B------:R-:W0:Y:S01]  /*07b0*/  LDCU UR6, c[0x0][0x39c] ;  /* 0x00007380ff0677ac */ /* 0x000e220008000800 */
[----:B------:R-:W-:Y:S02]  /*07c0*/  IADD3 R0, PT, PT, R0, UR4, RZ ;  /* 0x0000000400007c10 */ /* 0x000fe4000fffe0ff */
[----:B------:R-:W-:Y:S01]  /*07d0*/  IADD3 R17, PT, PT, R3, UR4, RZ ;  /* 0x0000000403117c10 */ /* 0x000fe2000fffe0ff */
[----:B------:R-:W1:Y:S01]  /*07e0*/  LDCU UR5, c[0x0][0x398] ;  /* 0x00007300ff0577ac */ /* 0x000e620008000800 */
[----:B------:R-:W-:Y:S02]  /*07f0*/  ISETP.GE.U32.AND P0, PT, R0, UR7, PT ;  /* 0x0000000700007c0c */ /* 0x000fe4000bf06070 */
[----:B0-----:R-:W-:Y:S02]  /*0800*/  ISETP.GE.U32.AND P1, PT, R17, UR6, PT ;  /* 0x0000000611007c0c */ /* 0x001fe4000bf26070 */
[----:B-1----:R-:W-:Y:S02]  /*0810*/  ISETP.GE.OR P0, PT, R23, UR5, P0 ;  /* 0x0000000517007c0c */ /* 0x002fe40008706670 */
[----:B------:R-:W-:-:S11]  /*0820*/  ISETP.GE.OR P1, PT, R2, UR6, P1 ;  /* 0x0000000602007c0c */ /* 0x000fd60008f26670 */
[----:B------:R-:W0:Y:S01]  /*0830*/  @!P0 LDC.64 R12, c[0x0][0x380] ;  /* 0x0000e000ff0c8b82 */ /* 0x000e220000000a00 */
[----:B------:R-:W-:Y:S02]  /*0840*/  @!P0 IMAD R3, R23, UR7, R0 ;  /* 0x0000000717038c24 */ /* 0x000fe4000f8e0200 */
[----:B------:R-:W-:Y:S02]  /*0850*/  HFMA2 R0, -RZ, RZ, 0, 0 ;  /* 0x00000000ff007431 */ /* 0x000fe400000001ff */
[----:B------:R-:W-:-:S03]  /*0860*/  @!P1 IMAD R17, R17, UR6, R2 ;  /* 0x0000000611119c24 */ /* 0x000fc6000f8e0202 */
[----:B------:R-:W1:Y:S01]  /*0870*/  @!P1 LDC.64 R8, c[0x0][0x388] ;  /* 0x0000e200ff089b82 */ /* 0x000e620000000a00 */
[----:B0-----:R-:W-:Y:S01]  /*0880*/  @!P0 IMAD.WIDE.U32 R12, R3, 0x4, R12 ;  /* 0x00000004030c8825 */ /* 0x001fe200078e000c */
[----:B------:R-:W-:-:S06]  /*0890*/  MOV R3, RZ ;  /* 0x000000ff00037202 */ /* 0x000fcc0000000f00 */
[----:B------:R-:W2:Y:S01]  /*08a0*/  @!P0 LDG.E R3, desc[UR8][R12.64] ;  /* 0x000000080c038981 */ /* 0x000ea2000c1e1900 */
[----:B-1----:R-:W-:-:S05]  /*08b0*/  @!P1 IMAD.WIDE.U32 R16, R17, 0x4, R8 ;  /* 0x0000000411109825 */ /* 0x002fca00078e0008 */
[----:B------:R-:W3:Y:S04]  /*08c0*/  @!P1 LDG.E R0, desc[UR8][R16.64] ;  /* 0x0000000810009981 */ /* 0x000ee8000c1e1900 */
        /* <DEDUP_REMOVED lines=12> */
[----:B------:R-:W5:Y:S01]  /*0990*/  LDS R3, [R4+0xe0] ;  /* 0x0000e00004037984 */ /* 0x000f620000000800 */
[----:B0-----:R-:W-:-:S04]  /*09a0*/  FFMA R8, R8, R18, R25 ;  /* 0x0000001208087223 */ /* 0x001fc80000000019 */
[----:B-1----:R-:W-:-:S04]  /*09b0*/  FFMA R9, R19, R9, R8 ;  /* 0x0000000913097223 */ /* 0x002fc80000000008 */
[----:B--2---:R-:W-:-:S04]  /*09c0*/  FFMA R10, R20, R10, R9 ;  /* 0x0000000a140a7223 */ /* 0x004fc80000000009 */
[----:B---3--:R-:W-:-:S04]  /*09d0*/  FFMA R11, R21, R11, R10 ;  /* 0x0000000b150b7223 */ /* 0x008fc8000000000a */
[----:B----4-:R-:W-:-:S04]  /*09e0*/  FFMA R12, R12, R22, R11 ;  /* 0x000000160c0c7223 */ /* 0x010fc8000000000b */
[----:B-----5:R-:W-:-:S04]  /*09f0*/  FFMA R13, R17, R13, R12 ;  /* 0x0000000d110d7223 */ /* 0x020fc8000000000c */
[----:B------:R-:W-:-:S04]  /*0a00*/  FFMA R6, R6, R14, R13 ;  /* 0x0000000e06067223 */ /* 0x000fc8000000000d */
[----:B------:R-:W-:Y:S01]  /*0a10*/  FFMA R25, R3, R15, R6 ;  /* 0x0000000f03197223 */ /* 0x000fe20000000006 */
[----:B------:R-:W-:Y:S06]  /*0a20*/  BAR.SYNC.DEFER_BLOCKING 0x0 ;  /* 0x0000000000007b1d */ /* 0x000fec0000010000 */
.L_x_6:
        /* <DEDUP_REMOVED lines=9> */
.L_x_9:
        /* <DEDUP_REMOVED lines=12> */
.L_x_12:


//--------------------- .nv.shared._Z19matMulKernelDynamicILi32EEvPKfS1_Pfiii --------------------------
	.section	.nv.shared._Z19matMulKernelDynamicILi32EEvPKfS1_Pfiii,"aw",@nobits
	.sectionflags	@""
	.align	4
.nv.shared._Z19matMulKernelDynamicILi32EEvPKfS1_Pfiii:
	.zero		9216


//--------------------- .nv.shared.reserved.0     --------------------------
	.section	.nv.shared.reserved.0,"aw",@nobits
	.weak		__nv_reservedSMEM_offset_0_alias
	.size		__nv_reservedSMEM_offset_0_alias, 0, 64
	.other		__nv_reservedSMEM_offset_0_alias,@"STO_CUDA_RESERVED_SHARED STV_DEFAULT"
__nv_reservedSMEM_offset_0_alias:
	.zero		0
	.zero		64


//--------------------- .nv.shared._Z19matMulKernelDynamicILi16EEvPKfS1_Pfiii --------------------------
	.section	.nv.shared._Z19matMulKernelDynamicILi16EEvPKfS1_Pfiii,"aw",@nobits
	.sectionflags	@""
	.align	4
.nv.shared._Z19matMulKernelDynamicILi16EEvPKfS1_Pfiii:
	.zero		3072


//--------------------- .nv.shared._Z19matMulKernelDynamicILi8EEvPKfS1_Pfiii --------------------------
	.section	.nv.shared._Z19matMulKernelDynamicILi8EEvPKfS1_Pfiii,"aw",@nobits
	.sectionflags	@""
	.align	4
.nv.shared._Z19matMulKernelDynamicILi8EEvPKfS1_Pfiii:
	.zero		1536


//--------------------- .nv.constant0._Z19matMulKernelDynamicILi32EEvPKfS1_Pfiii --------------------------
	.section	.nv.constant0._Z19matMulKernelDynamicILi32EEvPKfS1_Pfiii,"a",@progbits
	.sectionflags	@""
	.align	4
.nv.constant0._Z19matMulKernelDynamicILi32EEvPKfS1_Pfiii:
	.zero		932


//--------------------- .nv.constant0._Z19matMulKernelDynamicILi16EEvPKfS1_Pfiii --------------------------
	.section	.nv.constant0._Z19matMulKernelDynamicILi16EEvPKfS1_Pfiii,"a",@progbits
	.sectionflags	@""
	.align	4
.nv.constant0._Z19matMulKernelDynamicILi16EEvPKfS1_Pfiii:
	.zero		932


//--------------------- .nv.constant0._Z19matMulKernelDynamicILi8EEvPKfS1_Pfiii --------------------------
	.section	.nv.constant0._Z19matMulKernelDynamicILi8EEvPKfS1_Pfiii,"a",@progbits
	.sectionflags	@""
	.align	4
.nv.constant0._Z19matMulKernelDynamicILi8EEvPKfS1_Pfiii:
	.zero		932


//--------------------- SYMBOLS --------------------------

	.type		.nv.reservedSmem.offset0,@object
	.size		.nv.reservedSmem.offset0,0x4
	.type		.nv.reservedSmem.cap,@object
	.size		.nv.reservedSmem.cap,0x4
